//
// Generated by NVIDIA NVVM Compiler
//
// Compiler Build ID: CL-36424714
// Cuda compilation tools, release 13.0, V13.0.88
// Based on NVVM 20.0.0
//

.version 9.0
.target sm_100
.address_size 64

	// .globl	_Z18TiledMatrixMulGPU2PfS_S_i
// _ZZ18TiledMatrixMulGPU2PfS_S_iE3t_A has been demoted
// _ZZ18TiledMatrixMulGPU2PfS_S_iE3t_B has been demoted
// _ZZ18TiledMatrixMulGPU4PfS_S_iE3t_A has been demoted
// _ZZ18TiledMatrixMulGPU4PfS_S_iE3t_B has been demoted
// _ZZ19TiledMatrixMulGPU10PfS_S_iE3t_A has been demoted
// _ZZ19TiledMatrixMulGPU10PfS_S_iE3t_B has been demoted
// _ZZ19TiledMatrixMulGPU20PfS_S_iE3t_A has been demoted
// _ZZ19TiledMatrixMulGPU20PfS_S_iE3t_B has been demoted
// _ZZ19TiledMatrixMulGPU25PfS_S_iE3t_A has been demoted
// _ZZ19TiledMatrixMulGPU25PfS_S_iE3t_B has been demoted
// _ZZ23TiledMatrixMulGPUBonus1PfS_S_iiiE3t_A has been demoted
// _ZZ23TiledMatrixMulGPUBonus1PfS_S_iiiE3t_B has been demoted
// _ZZ22TiledMatrixMulGPUBonusPfS_S_iiiE3t_A has been demoted
// _ZZ22TiledMatrixMulGPUBonusPfS_S_iiiE3t_B has been demoted

.visible .entry _Z18TiledMatrixMulGPU2PfS_S_i(
	.param .u64 .ptr .align 1 _Z18TiledMatrixMulGPU2PfS_S_i_param_0,
	.param .u64 .ptr .align 1 _Z18TiledMatrixMulGPU2PfS_S_i_param_1,
	.param .u64 .ptr .align 1 _Z18TiledMatrixMulGPU2PfS_S_i_param_2,
	.param .u32 _Z18TiledMatrixMulGPU2PfS_S_i_param_3
)
{
	.reg .pred 	%p<9>;
	.reg .b32 	%r<125>;
	.reg .b32 	%f<143>;
	.reg .b64 	%rd<70>;
	// demoted variable
	.shared .align 4 .b8 _ZZ18TiledMatrixMulGPU2PfS_S_iE3t_A[16];
	// demoted variable
	.shared .align 4 .b8 _ZZ18TiledMatrixMulGPU2PfS_S_iE3t_B[16];
	ld.param.u64 	%rd4, [_Z18TiledMatrixMulGPU2PfS_S_i_param_0];
	ld.param.u64 	%rd5, [_Z18TiledMatrixMulGPU2PfS_S_i_param_1];
	ld.param.u32 	%r49, [_Z18TiledMatrixMulGPU2PfS_S_i_param_3];
	cvta.to.global.u64 	%rd1, %rd5;
	cvta.to.global.u64 	%rd2, %rd4;
	mov.u32 	%r50, %ctaid.x;
	mov.u32 	%r51, %ctaid.y;
	mov.u32 	%r1, %tid.x;
	mov.u32 	%r2, %tid.y;
	shl.b32 	%r52, %r51, 1;
	add.s32 	%r3, %r52, %r2;
	shl.b32 	%r4, %r50, 1;
	add.s32 	%r5, %r4, %r1;
	shr.u32 	%r6, %r49, 1;
	setp.lt.u32 	%p1, %r49, 2;
	mov.f32 	%f142, 0f00000000;
	@%p1 bra 	$L__BB0_12;
	mad.lo.s32 	%r7, %r49, %r3, %r1;
	shl.b32 	%r54, %r2, 3;
	mov.u32 	%r55, _ZZ18TiledMatrixMulGPU2PfS_S_iE3t_A;
	add.s32 	%r8, %r55, %r54;
	shl.b32 	%r56, %r1, 2;
	add.s32 	%r9, %r8, %r56;
	mov.u32 	%r57, _ZZ18TiledMatrixMulGPU2PfS_S_iE3t_B;
	add.s32 	%r11, %r57, %r56;
	add.s32 	%r10, %r11, %r54;
	add.s32 	%r58, %r6, -1;
	setp.lt.u32 	%p2, %r58, 7;
	mov.f32 	%f142, 0f00000000;
	mov.b32 	%r123, 0;
	@%p2 bra 	$L__BB0_4;
	and.b32  	%r123, %r6, 2147483640;
	neg.s32 	%r121, %r123;
	add.s32 	%r61, %r2, 14;
	mad.lo.s32 	%r62, %r49, %r61, %r1;
	add.s32 	%r119, %r62, %r4;
	shl.b32 	%r14, %r49, 4;
	add.s32 	%r63, %r2, 12;
	mad.lo.s32 	%r64, %r49, %r63, %r1;
	add.s32 	%r118, %r64, %r4;
	add.s32 	%r65, %r2, 10;
	mad.lo.s32 	%r66, %r49, %r65, %r1;
	add.s32 	%r117, %r66, %r4;
	add.s32 	%r67, %r2, 8;
	mad.lo.s32 	%r68, %r49, %r67, %r1;
	add.s32 	%r116, %r68, %r4;
	add.s32 	%r69, %r2, 6;
	mad.lo.s32 	%r70, %r49, %r69, %r1;
	add.s32 	%r115, %r70, %r4;
	add.s32 	%r71, %r2, 4;
	mad.lo.s32 	%r72, %r49, %r71, %r1;
	add.s32 	%r114, %r72, %r4;
	add.s32 	%r73, %r2, 2;
	mad.lo.s32 	%r74, %r49, %r73, %r1;
	add.s32 	%r113, %r74, %r4;
	mad.lo.s32 	%r75, %r2, %r49, %r1;
	add.s32 	%r112, %r75, %r4;
	mov.f32 	%f142, 0f00000000;
	mov.u32 	%r120, %r7;
$L__BB0_3:
	.pragma "nounroll";
	mul.wide.u32 	%rd6, %r120, 4;
	add.s64 	%rd7, %rd2, %rd6;
	ld.global.f32 	%f17, [%rd7];
	st.shared.f32 	[%r9], %f17;
	mul.wide.u32 	%rd8, %r112, 4;
	add.s64 	%rd9, %rd1, %rd8;
	ld.global.f32 	%f18, [%rd9];
	st.shared.f32 	[%r10], %f18;
	bar.sync 	0;
	ld.shared.f32 	%f19, [%r8];
	ld.shared.f32 	%f20, [%r11];
	fma.rn.f32 	%f21, %f19, %f20, %f142;
	ld.shared.f32 	%f22, [%r8+4];
	ld.shared.f32 	%f23, [%r11+8];
	fma.rn.f32 	%f24, %f22, %f23, %f21;
	bar.sync 	0;
	add.s32 	%r76, %r120, 2;
	mul.wide.u32 	%rd10, %r76, 4;
	add.s64 	%rd11, %rd2, %rd10;
	ld.global.f32 	%f25, [%rd11];
	st.shared.f32 	[%r9], %f25;
	mul.wide.u32 	%rd12, %r113, 4;
	add.s64 	%rd13, %rd1, %rd12;
	ld.global.f32 	%f26, [%rd13];
	st.shared.f32 	[%r10], %f26;
	bar.sync 	0;
	ld.shared.f32 	%f27, [%r8];
	ld.shared.f32 	%f28, [%r11];
	fma.rn.f32 	%f29, %f27, %f28, %f24;
	ld.shared.f32 	%f30, [%r8+4];
	ld.shared.f32 	%f31, [%r11+8];
	fma.rn.f32 	%f32, %f30, %f31, %f29;
	bar.sync 	0;
	add.s32 	%r77, %r120, 4;
	mul.wide.u32 	%rd14, %r77, 4;
	add.s64 	%rd15, %rd2, %rd14;
	ld.global.f32 	%f33, [%rd15];
	st.shared.f32 	[%r9], %f33;
	mul.wide.u32 	%rd16, %r114, 4;
	add.s64 	%rd17, %rd1, %rd16;
	ld.global.f32 	%f34, [%rd17];
	st.shared.f32 	[%r10], %f34;
	bar.sync 	0;
	ld.shared.f32 	%f35, [%r8];
	ld.shared.f32 	%f36, [%r11];
	fma.rn.f32 	%f37, %f35, %f36, %f32;
	ld.shared.f32 	%f38, [%r8+4];
	ld.shared.f32 	%f39, [%r11+8];
	fma.rn.f32 	%f40, %f38, %f39, %f37;
	bar.sync 	0;
	add.s32 	%r78, %r120, 6;
	mul.wide.u32 	%rd18, %r78, 4;
	add.s64 	%rd19, %rd2, %rd18;
	ld.global.f32 	%f41, [%rd19];
	st.shared.f32 	[%r9], %f41;
	mul.wide.u32 	%rd20, %r115, 4;
	add.s64 	%rd21, %rd1, %rd20;
	ld.global.f32 	%f42, [%rd21];
	st.shared.f32 	[%r10], %f42;
	bar.sync 	0;
	ld.shared.f32 	%f43, [%r8];
	ld.shared.f32 	%f44, [%r11];
	fma.rn.f32 	%f45, %f43, %f44, %f40;
	ld.shared.f32 	%f46, [%r8+4];
	ld.shared.f32 	%f47, [%r11+8];
	fma.rn.f32 	%f48, %f46, %f47, %f45;
	bar.sync 	0;
	add.s32 	%r79, %r120, 8;
	mul.wide.u32 	%rd22, %r79, 4;
	add.s64 	%rd23, %rd2, %rd22;
	ld.global.f32 	%f49, [%rd23];
	st.shared.f32 	[%r9], %f49;
	mul.wide.u32 	%rd24, %r116, 4;
	add.s64 	%rd25, %rd1, %rd24;
	ld.global.f32 	%f50, [%rd25];
	st.shared.f32 	[%r10], %f50;
	bar.sync 	0;
	ld.shared.f32 	%f51, [%r8];
	ld.shared.f32 	%f52, [%r11];
	fma.rn.f32 	%f53, %f51, %f52, %f48;
	ld.shared.f32 	%f54, [%r8+4];
	ld.shared.f32 	%f55, [%r11+8];
	fma.rn.f32 	%f56, %f54, %f55, %f53;
	bar.sync 	0;
	add.s32 	%r80, %r120, 10;
	mul.wide.u32 	%rd26, %r80, 4;
	add.s64 	%rd27, %rd2, %rd26;
	ld.global.f32 	%f57, [%rd27];
	st.shared.f32 	[%r9], %f57;
	mul.wide.u32 	%rd28, %r117, 4;
	add.s64 	%rd29, %rd1, %rd28;
	ld.global.f32 	%f58, [%rd29];
	st.shared.f32 	[%r10], %f58;
	bar.sync 	0;
	ld.shared.f32 	%f59, [%r8];
	ld.shared.f32 	%f60, [%r11];
	fma.rn.f32 	%f61, %f59, %f60, %f56;
	ld.shared.f32 	%f62, [%r8+4];
	ld.shared.f32 	%f63, [%r11+8];
	fma.rn.f32 	%f64, %f62, %f63, %f61;
	bar.sync 	0;
	add.s32 	%r81, %r120, 12;
	mul.wide.u32 	%rd30, %r81, 4;
	add.s64 	%rd31, %rd2, %rd30;
	ld.global.f32 	%f65, [%rd31];
	st.shared.f32 	[%r9], %f65;
	mul.wide.u32 	%rd32, %r118, 4;
	add.s64 	%rd33, %rd1, %rd32;
	ld.global.f32 	%f66, [%rd33];
	st.shared.f32 	[%r10], %f66;
	bar.sync 	0;
	ld.shared.f32 	%f67, [%r8];
	ld.shared.f32 	%f68, [%r11];
	fma.rn.f32 	%f69, %f67, %f68, %f64;
	ld.shared.f32 	%f70, [%r8+4];
	ld.shared.f32 	%f71, [%r11+8];
	fma.rn.f32 	%f72, %f70, %f71, %f69;
	bar.sync 	0;
	add.s32 	%r82, %r120, 14;
	mul.wide.u32 	%rd34, %r82, 4;
	add.s64 	%rd35, %rd2, %rd34;
	ld.global.f32 	%f73, [%rd35];
	st.shared.f32 	[%r9], %f73;
	mul.wide.u32 	%rd36, %r119, 4;
	add.s64 	%rd37, %rd1, %rd36;
	ld.global.f32 	%f74, [%rd37];
	st.shared.f32 	[%r10], %f74;
	bar.sync 	0;
	ld.shared.f32 	%f75, [%r8];
	ld.shared.f32 	%f76, [%r11];
	fma.rn.f32 	%f77, %f75, %f76, %f72;
	ld.shared.f32 	%f78, [%r8+4];
	ld.shared.f32 	%f79, [%r11+8];
	fma.rn.f32 	%f142, %f78, %f79, %f77;
	bar.sync 	0;
	add.s32 	%r121, %r121, 8;
	add.s32 	%r120, %r120, 16;
	add.s32 	%r119, %r119, %r14;
	add.s32 	%r118, %r118, %r14;
	add.s32 	%r117, %r117, %r14;
	add.s32 	%r116, %r116, %r14;
	add.s32 	%r115, %r115, %r14;
	add.s32 	%r114, %r114, %r14;
	add.s32 	%r113, %r113, %r14;
	add.s32 	%r112, %r112, %r14;
	setp.ne.s32 	%p3, %r121, 0;
	@%p3 bra 	$L__BB0_3;
$L__BB0_4:
	and.b32  	%r44, %r6, 7;
	setp.eq.s32 	%p4, %r44, 0;
	@%p4 bra 	$L__BB0_12;
	setp.lt.u32 	%p5, %r44, 4;
	@%p5 bra 	$L__BB0_7;
	shl.b32 	%r83, %r123, 1;
	add.s32 	%r84, %r7, %r83;
	mul.wide.u32 	%rd38, %r84, 4;
	add.s64 	%rd39, %rd2, %rd38;
	ld.global.f32 	%f81, [%rd39];
	st.shared.f32 	[%r9], %f81;
	add.s32 	%r85, %r83, %r2;
	mad.lo.s32 	%r86, %r85, %r49, %r5;
	mul.wide.u32 	%rd40, %r86, 4;
	add.s64 	%rd41, %rd1, %rd40;
	ld.global.f32 	%f82, [%rd41];
	st.shared.f32 	[%r10], %f82;
	bar.sync 	0;
	ld.shared.f32 	%f83, [%r8];
	ld.shared.f32 	%f84, [%r11];
	fma.rn.f32 	%f85, %f83, %f84, %f142;
	ld.shared.f32 	%f86, [%r8+4];
	ld.shared.f32 	%f87, [%r11+8];
	fma.rn.f32 	%f88, %f86, %f87, %f85;
	bar.sync 	0;
	add.s32 	%r87, %r84, 2;
	mul.wide.u32 	%rd42, %r87, 4;
	add.s64 	%rd43, %rd2, %rd42;
	ld.global.f32 	%f89, [%rd43];
	st.shared.f32 	[%r9], %f89;
	add.s32 	%r88, %r85, 2;
	mad.lo.s32 	%r89, %r88, %r49, %r5;
	mul.wide.u32 	%rd44, %r89, 4;
	add.s64 	%rd45, %rd1, %rd44;
	ld.global.f32 	%f90, [%rd45];
	st.shared.f32 	[%r10], %f90;
	bar.sync 	0;
	ld.shared.f32 	%f91, [%r8];
	ld.shared.f32 	%f92, [%r11];
	fma.rn.f32 	%f93, %f91, %f92, %f88;
	ld.shared.f32 	%f94, [%r8+4];
	ld.shared.f32 	%f95, [%r11+8];
	fma.rn.f32 	%f96, %f94, %f95, %f93;
	bar.sync 	0;
	add.s32 	%r90, %r84, 4;
	mul.wide.u32 	%rd46, %r90, 4;
	add.s64 	%rd47, %rd2, %rd46;
	ld.global.f32 	%f97, [%rd47];
	st.shared.f32 	[%r9], %f97;
	add.s32 	%r91, %r85, 4;
	mad.lo.s32 	%r92, %r91, %r49, %r5;
	mul.wide.u32 	%rd48, %r92, 4;
	add.s64 	%rd49, %rd1, %rd48;
	ld.global.f32 	%f98, [%rd49];
	st.shared.f32 	[%r10], %f98;
	bar.sync 	0;
	ld.shared.f32 	%f99, [%r8];
	ld.shared.f32 	%f100, [%r11];
	fma.rn.f32 	%f101, %f99, %f100, %f96;
	ld.shared.f32 	%f102, [%r8+4];
	ld.shared.f32 	%f103, [%r11+8];
	fma.rn.f32 	%f104, %f102, %f103, %f101;
	bar.sync 	0;
	add.s32 	%r93, %r84, 6;
	mul.wide.u32 	%rd50, %r93, 4;
	add.s64 	%rd51, %rd2, %rd50;
	ld.global.f32 	%f105, [%rd51];
	st.shared.f32 	[%r9], %f105;
	add.s32 	%r94, %r85, 6;
	mad.lo.s32 	%r95, %r94, %r49, %r5;
	mul.wide.u32 	%rd52, %r95, 4;
	add.s64 	%rd53, %rd1, %rd52;
	ld.global.f32 	%f106, [%rd53];
	st.shared.f32 	[%r10], %f106;
	bar.sync 	0;
	ld.shared.f32 	%f107, [%r8];
	ld.shared.f32 	%f108, [%r11];
	fma.rn.f32 	%f109, %f107, %f108, %f104;
	ld.shared.f32 	%f110, [%r8+4];
	ld.shared.f32 	%f111, [%r11+8];
	fma.rn.f32 	%f142, %f110, %f111, %f109;
	bar.sync 	0;
	sub.s32 	%r96, %r83, %r123;
	add.s32 	%r123, %r96, 4;
$L__BB0_7:
	and.b32  	%r97, %r6, 3;
	setp.eq.s32 	%p6, %r97, 0;
	@%p6 bra 	$L__BB0_12;
	setp.eq.s32 	%p7, %r97, 1;
	@%p7 bra 	$L__BB0_10;
	shl.b32 	%r98, %r123, 1;
	add.s32 	%r99, %r7, %r98;
	mul.wide.u32 	%rd54, %r99, 4;
	add.s64 	%rd55, %rd2, %rd54;
	ld.global.f32 	%f113, [%rd55];
	st.shared.f32 	[%r9], %f113;
	add.s32 	%r100, %r98, %r2;
	mad.lo.s32 	%r101, %r100, %r49, %r5;
	mul.wide.u32 	%rd56, %r101, 4;
	add.s64 	%rd57, %rd1, %rd56;
	ld.global.f32 	%f114, [%rd57];
	st.shared.f32 	[%r10], %f114;
	bar.sync 	0;
	ld.shared.f32 	%f115, [%r8];
	ld.shared.f32 	%f116, [%r11];
	fma.rn.f32 	%f117, %f115, %f116, %f142;
	ld.shared.f32 	%f118, [%r8+4];
	ld.shared.f32 	%f119, [%r11+8];
	fma.rn.f32 	%f120, %f118, %f119, %f117;
	bar.sync 	0;
	add.s32 	%r102, %r99, 2;
	mul.wide.u32 	%rd58, %r102, 4;
	add.s64 	%rd59, %rd2, %rd58;
	ld.global.f32 	%f121, [%rd59];
	st.shared.f32 	[%r9], %f121;
	add.s32 	%r103, %r100, 2;
	mad.lo.s32 	%r104, %r103, %r49, %r5;
	mul.wide.u32 	%rd60, %r104, 4;
	add.s64 	%rd61, %rd1, %rd60;
	ld.global.f32 	%f122, [%rd61];
	st.shared.f32 	[%r10], %f122;
	bar.sync 	0;
	ld.shared.f32 	%f123, [%r8];
	ld.shared.f32 	%f124, [%r11];
	fma.rn.f32 	%f125, %f123, %f124, %f120;
	ld.shared.f32 	%f126, [%r8+4];
	ld.shared.f32 	%f127, [%r11+8];
	fma.rn.f32 	%f142, %f126, %f127, %f125;
	bar.sync 	0;
	sub.s32 	%r105, %r98, %r123;
	add.s32 	%r123, %r105, 2;
$L__BB0_10:
	and.b32  	%r106, %r49, 2;
	setp.eq.s32 	%p8, %r106, 0;
	@%p8 bra 	$L__BB0_12;
	shl.b32 	%r107, %r123, 1;
	add.s32 	%r108, %r7, %r107;
	mul.wide.u32 	%rd62, %r108, 4;
	add.s64 	%rd63, %rd2, %rd62;
	ld.global.f32 	%f128, [%rd63];
	st.shared.f32 	[%r9], %f128;
	add.s32 	%r109, %r107, %r2;
	mad.lo.s32 	%r110, %r109, %r49, %r5;
	mul.wide.u32 	%rd64, %r110, 4;
	add.s64 	%rd65, %rd1, %rd64;
	ld.global.f32 	%f129, [%rd65];
	st.shared.f32 	[%r10], %f129;
	bar.sync 	0;
	ld.shared.f32 	%f130, [%r8];
	ld.shared.f32 	%f131, [%r11];
	fma.rn.f32 	%f132, %f130, %f131, %f142;
	ld.shared.f32 	%f133, [%r8+4];
	ld.shared.f32 	%f134, [%r11+8];
	fma.rn.f32 	%f142, %f133, %f134, %f132;
	bar.sync 	0;
$L__BB0_12:
	ld.param.u64 	%rd69, [_Z18TiledMatrixMulGPU2PfS_S_i_param_2];
	cvta.to.global.u64 	%rd66, %rd69;
	mad.lo.s32 	%r111, %r49, %r3, %r5;
	mul.wide.u32 	%rd67, %r111, 4;
	add.s64 	%rd68, %rd66, %rd67;
	st.global.f32 	[%rd68], %f142;
	ret;

}
	// .globl	_Z18TiledMatrixMulGPU4PfS_S_i
.visible .entry _Z18TiledMatrixMulGPU4PfS_S_i(
	.param .u64 .ptr .align 1 _Z18TiledMatrixMulGPU4PfS_S_i_param_0,
	.param .u64 .ptr .align 1 _Z18TiledMatrixMulGPU4PfS_S_i_param_1,
	.param .u64 .ptr .align 1 _Z18TiledMatrixMulGPU4PfS_S_i_param_2,
	.param .u32 _Z18TiledMatrixMulGPU4PfS_S_i_param_3
)
{
	.reg .pred 	%p<7>;
	.reg .b32 	%r<78>;
	.reg .b32 	%f<116>;
	.reg .b64 	%rd<38>;
	// demoted variable
	.shared .align 4 .b8 _ZZ18TiledMatrixMulGPU4PfS_S_iE3t_A[64];
	// demoted variable
	.shared .align 4 .b8 _ZZ18TiledMatrixMulGPU4PfS_S_iE3t_B[64];
	ld.param.u64 	%rd4, [_Z18TiledMatrixMulGPU4PfS_S_i_param_0];
	ld.param.u64 	%rd5, [_Z18TiledMatrixMulGPU4PfS_S_i_param_1];
	ld.param.u32 	%r34, [_Z18TiledMatrixMulGPU4PfS_S_i_param_3];
	cvta.to.global.u64 	%rd1, %rd5;
	cvta.to.global.u64 	%rd2, %rd4;
	mov.u32 	%r35, %ctaid.x;
	mov.u32 	%r36, %ctaid.y;
	mov.u32 	%r1, %tid.x;
	mov.u32 	%r2, %tid.y;
	shl.b32 	%r37, %r36, 2;
	add.s32 	%r3, %r37, %r2;
	shl.b32 	%r4, %r35, 2;
	add.s32 	%r5, %r4, %r1;
	shr.u32 	%r6, %r34, 2;
	setp.lt.u32 	%p1, %r34, 4;
	mov.f32 	%f115, 0f00000000;
	@%p1 bra 	$L__BB1_9;
	mad.lo.s32 	%r7, %r34, %r3, %r1;
	shl.b32 	%r39, %r2, 4;
	mov.u32 	%r40, _ZZ18TiledMatrixMulGPU4PfS_S_iE3t_A;
	add.s32 	%r8, %r40, %r39;
	shl.b32 	%r41, %r1, 2;
	add.s32 	%r9, %r8, %r41;
	mov.u32 	%r42, _ZZ18TiledMatrixMulGPU4PfS_S_iE3t_B;
	add.s32 	%r11, %r42, %r41;
	add.s32 	%r10, %r11, %r39;
	add.s32 	%r43, %r6, -1;
	setp.lt.u32 	%p2, %r43, 3;
	mov.f32 	%f115, 0f00000000;
	mov.b32 	%r77, 0;
	@%p2 bra 	$L__BB1_4;
	and.b32  	%r77, %r6, 1073741820;
	neg.s32 	%r75, %r77;
	add.s32 	%r46, %r2, 12;
	mad.lo.s32 	%r47, %r34, %r46, %r1;
	add.s32 	%r73, %r47, %r4;
	shl.b32 	%r14, %r34, 4;
	add.s32 	%r48, %r2, 8;
	mad.lo.s32 	%r49, %r34, %r48, %r1;
	add.s32 	%r72, %r49, %r4;
	add.s32 	%r50, %r2, 4;
	mad.lo.s32 	%r51, %r34, %r50, %r1;
	add.s32 	%r71, %r51, %r4;
	mad.lo.s32 	%r52, %r2, %r34, %r1;
	add.s32 	%r70, %r52, %r4;
	mov.f32 	%f115, 0f00000000;
	mov.u32 	%r74, %r7;
$L__BB1_3:
	.pragma "nounroll";
	mul.wide.u32 	%rd6, %r74, 4;
	add.s64 	%rd7, %rd2, %rd6;
	ld.global.f32 	%f14, [%rd7];
	st.shared.f32 	[%r9], %f14;
	mul.wide.u32 	%rd8, %r70, 4;
	add.s64 	%rd9, %rd1, %rd8;
	ld.global.f32 	%f15, [%rd9];
	st.shared.f32 	[%r10], %f15;
	bar.sync 	0;
	ld.shared.f32 	%f16, [%r8];
	ld.shared.f32 	%f17, [%r11];
	fma.rn.f32 	%f18, %f16, %f17, %f115;
	ld.shared.f32 	%f19, [%r8+4];
	ld.shared.f32 	%f20, [%r11+16];
	fma.rn.f32 	%f21, %f19, %f20, %f18;
	ld.shared.f32 	%f22, [%r8+8];
	ld.shared.f32 	%f23, [%r11+32];
	fma.rn.f32 	%f24, %f22, %f23, %f21;
	ld.shared.f32 	%f25, [%r8+12];
	ld.shared.f32 	%f26, [%r11+48];
	fma.rn.f32 	%f27, %f25, %f26, %f24;
	bar.sync 	0;
	add.s32 	%r53, %r74, 4;
	mul.wide.u32 	%rd10, %r53, 4;
	add.s64 	%rd11, %rd2, %rd10;
	ld.global.f32 	%f28, [%rd11];
	st.shared.f32 	[%r9], %f28;
	mul.wide.u32 	%rd12, %r71, 4;
	add.s64 	%rd13, %rd1, %rd12;
	ld.global.f32 	%f29, [%rd13];
	st.shared.f32 	[%r10], %f29;
	bar.sync 	0;
	ld.shared.f32 	%f30, [%r8];
	ld.shared.f32 	%f31, [%r11];
	fma.rn.f32 	%f32, %f30, %f31, %f27;
	ld.shared.f32 	%f33, [%r8+4];
	ld.shared.f32 	%f34, [%r11+16];
	fma.rn.f32 	%f35, %f33, %f34, %f32;
	ld.shared.f32 	%f36, [%r8+8];
	ld.shared.f32 	%f37, [%r11+32];
	fma.rn.f32 	%f38, %f36, %f37, %f35;
	ld.shared.f32 	%f39, [%r8+12];
	ld.shared.f32 	%f40, [%r11+48];
	fma.rn.f32 	%f41, %f39, %f40, %f38;
	bar.sync 	0;
	add.s32 	%r54, %r74, 8;
	mul.wide.u32 	%rd14, %r54, 4;
	add.s64 	%rd15, %rd2, %rd14;
	ld.global.f32 	%f42, [%rd15];
	st.shared.f32 	[%r9], %f42;
	mul.wide.u32 	%rd16, %r72, 4;
	add.s64 	%rd17, %rd1, %rd16;
	ld.global.f32 	%f43, [%rd17];
	st.shared.f32 	[%r10], %f43;
	bar.sync 	0;
	ld.shared.f32 	%f44, [%r8];
	ld.shared.f32 	%f45, [%r11];
	fma.rn.f32 	%f46, %f44, %f45, %f41;
	ld.shared.f32 	%f47, [%r8+4];
	ld.shared.f32 	%f48, [%r11+16];
	fma.rn.f32 	%f49, %f47, %f48, %f46;
	ld.shared.f32 	%f50, [%r8+8];
	ld.shared.f32 	%f51, [%r11+32];
	fma.rn.f32 	%f52, %f50, %f51, %f49;
	ld.shared.f32 	%f53, [%r8+12];
	ld.shared.f32 	%f54, [%r11+48];
	fma.rn.f32 	%f55, %f53, %f54, %f52;
	bar.sync 	0;
	add.s32 	%r55, %r74, 12;
	mul.wide.u32 	%rd18, %r55, 4;
	add.s64 	%rd19, %rd2, %rd18;
	ld.global.f32 	%f56, [%rd19];
	st.shared.f32 	[%r9], %f56;
	mul.wide.u32 	%rd20, %r73, 4;
	add.s64 	%rd21, %rd1, %rd20;
	ld.global.f32 	%f57, [%rd21];
	st.shared.f32 	[%r10], %f57;
	bar.sync 	0;
	ld.shared.f32 	%f58, [%r8];
	ld.shared.f32 	%f59, [%r11];
	fma.rn.f32 	%f60, %f58, %f59, %f55;
	ld.shared.f32 	%f61, [%r8+4];
	ld.shared.f32 	%f62, [%r11+16];
	fma.rn.f32 	%f63, %f61, %f62, %f60;
	ld.shared.f32 	%f64, [%r8+8];
	ld.shared.f32 	%f65, [%r11+32];
	fma.rn.f32 	%f66, %f64, %f65, %f63;
	ld.shared.f32 	%f67, [%r8+12];
	ld.shared.f32 	%f68, [%r11+48];
	fma.rn.f32 	%f115, %f67, %f68, %f66;
	bar.sync 	0;
	add.s32 	%r75, %r75, 4;
	add.s32 	%r74, %r74, 16;
	add.s32 	%r73, %r73, %r14;
	add.s32 	%r72, %r72, %r14;
	add.s32 	%r71, %r71, %r14;
	add.s32 	%r70, %r70, %r14;
	setp.ne.s32 	%p3, %r75, 0;
	@%p3 bra 	$L__BB1_3;
$L__BB1_4:
	and.b32  	%r56, %r6, 3;
	setp.eq.s32 	%p4, %r56, 0;
	@%p4 bra 	$L__BB1_9;
	setp.eq.s32 	%p5, %r56, 1;
	@%p5 bra 	$L__BB1_7;
	shl.b32 	%r57, %r77, 2;
	add.s32 	%r58, %r7, %r57;
	mul.wide.u32 	%rd22, %r58, 4;
	add.s64 	%rd23, %rd2, %rd22;
	ld.global.f32 	%f70, [%rd23];
	st.shared.f32 	[%r9], %f70;
	add.s32 	%r59, %r57, %r2;
	mad.lo.s32 	%r60, %r59, %r34, %r5;
	mul.wide.u32 	%rd24, %r60, 4;
	add.s64 	%rd25, %rd1, %rd24;
	ld.global.f32 	%f71, [%rd25];
	st.shared.f32 	[%r10], %f71;
	bar.sync 	0;
	ld.shared.f32 	%f72, [%r8];
	ld.shared.f32 	%f73, [%r11];
	fma.rn.f32 	%f74, %f72, %f73, %f115;
	ld.shared.f32 	%f75, [%r8+4];
	ld.shared.f32 	%f76, [%r11+16];
	fma.rn.f32 	%f77, %f75, %f76, %f74;
	ld.shared.f32 	%f78, [%r8+8];
	ld.shared.f32 	%f79, [%r11+32];
	fma.rn.f32 	%f80, %f78, %f79, %f77;
	ld.shared.f32 	%f81, [%r8+12];
	ld.shared.f32 	%f82, [%r11+48];
	fma.rn.f32 	%f83, %f81, %f82, %f80;
	bar.sync 	0;
	add.s32 	%r61, %r58, 4;
	mul.wide.u32 	%rd26, %r61, 4;
	add.s64 	%rd27, %rd2, %rd26;
	ld.global.f32 	%f84, [%rd27];
	st.shared.f32 	[%r9], %f84;
	add.s32 	%r62, %r59, 4;
	mad.lo.s32 	%r63, %r62, %r34, %r5;
	mul.wide.u32 	%rd28, %r63, 4;
	add.s64 	%rd29, %rd1, %rd28;
	ld.global.f32 	%f85, [%rd29];
	st.shared.f32 	[%r10], %f85;
	bar.sync 	0;
	ld.shared.f32 	%f86, [%r8];
	ld.shared.f32 	%f87, [%r11];
	fma.rn.f32 	%f88, %f86, %f87, %f83;
	ld.shared.f32 	%f89, [%r8+4];
	ld.shared.f32 	%f90, [%r11+16];
	fma.rn.f32 	%f91, %f89, %f90, %f88;
	ld.shared.f32 	%f92, [%r8+8];
	ld.shared.f32 	%f93, [%r11+32];
	fma.rn.f32 	%f94, %f92, %f93, %f91;
	ld.shared.f32 	%f95, [%r8+12];
	ld.shared.f32 	%f96, [%r11+48];
	fma.rn.f32 	%f115, %f95, %f96, %f94;
	bar.sync 	0;
	add.s32 	%r77, %r77, 2;
$L__BB1_7:
	and.b32  	%r64, %r34, 4;
	setp.eq.s32 	%p6, %r64, 0;
	@%p6 bra 	$L__BB1_9;
	shl.b32 	%r65, %r77, 2;
	add.s32 	%r66, %r7, %r65;
	mul.wide.u32 	%rd30, %r66, 4;
	add.s64 	%rd31, %rd2, %rd30;
	ld.global.f32 	%f97, [%rd31];
	st.shared.f32 	[%r9], %f97;
	add.s32 	%r67, %r65, %r2;
	mad.lo.s32 	%r68, %r67, %r34, %r5;
	mul.wide.u32 	%rd32, %r68, 4;
	add.s64 	%rd33, %rd1, %rd32;
	ld.global.f32 	%f98, [%rd33];
	st.shared.f32 	[%r10], %f98;
	bar.sync 	0;
	ld.shared.f32 	%f99, [%r8];
	ld.shared.f32 	%f100, [%r11];
	fma.rn.f32 	%f101, %f99, %f100, %f115;
	ld.shared.f32 	%f102, [%r8+4];
	ld.shared.f32 	%f103, [%r11+16];
	fma.rn.f32 	%f104, %f102, %f103, %f101;
	ld.shared.f32 	%f105, [%r8+8];
	ld.shared.f32 	%f106, [%r11+32];
	fma.rn.f32 	%f107, %f105, %f106, %f104;
	ld.shared.f32 	%f108, [%r8+12];
	ld.shared.f32 	%f109, [%r11+48];
	fma.rn.f32 	%f115, %f108, %f109, %f107;
	bar.sync 	0;
$L__BB1_9:
	ld.param.u64 	%rd37, [_Z18TiledMatrixMulGPU4PfS_S_i_param_2];
	cvta.to.global.u64 	%rd34, %rd37;
	mad.lo.s32 	%r69, %r34, %r3, %r5;
	mul.wide.u32 	%rd35, %r69, 4;
	add.s64 	%rd36, %rd34, %rd35;
	st.global.f32 	[%rd36], %f115;
	ret;

}
	// .globl	_Z19TiledMatrixMulGPU10PfS_S_i
.visible .entry _Z19TiledMatrixMulGPU10PfS_S_i(
	.param .u64 .ptr .align 1 _Z19TiledMatrixMulGPU10PfS_S_i_param_0,
	.param .u64 .ptr .align 1 _Z19TiledMatrixMulGPU10PfS_S_i_param_1,
	.param .u64 .ptr .align 1 _Z19TiledMatrixMulGPU10PfS_S_i_param_2,
	.param .u32 _Z19TiledMatrixMulGPU10PfS_S_i_param_3
)
{
	.reg .pred 	%p<8>;
	.reg .b32 	%r<80>;
	.reg .b32 	%f<242>;
	.reg .b64 	%rd<48>;
	// demoted variable
	.shared .align 4 .b8 _ZZ19TiledMatrixMulGPU10PfS_S_iE3t_A[400];
	// demoted variable
	.shared .align 4 .b8 _ZZ19TiledMatrixMulGPU10PfS_S_iE3t_B[400];
	ld.param.u32 	%r35, [_Z19TiledMatrixMulGPU10PfS_S_i_param_3];
	mov.u32 	%r36, %ctaid.x;
	mov.u32 	%r37, %ctaid.y;
	mov.u32 	%r1, %tid.x;
	mov.u32 	%r2, %tid.y;
	mad.lo.s32 	%r3, %r37, 10, %r2;
	mul.lo.s32 	%r4, %r36, 10;
	add.s32 	%r5, %r4, %r1;
	mul.hi.u32 	%r38, %r35, -858993459;
	shr.u32 	%r6, %r38, 3;
	setp.lt.u32 	%p1, %r35, 10;
	mov.f32 	%f241, 0f00000000;
	@%p1 bra 	$L__BB2_9;
	mad.lo.s32 	%r7, %r35, %r3, %r1;
	mul.lo.s32 	%r40, %r2, 40;
	mov.u32 	%r41, _ZZ19TiledMatrixMulGPU10PfS_S_iE3t_A;
	add.s32 	%r8, %r41, %r40;
	shl.b32 	%r42, %r1, 2;
	add.s32 	%r9, %r8, %r42;
	mov.u32 	%r43, _ZZ19TiledMatrixMulGPU10PfS_S_iE3t_B;
	add.s32 	%r11, %r43, %r42;
	add.s32 	%r10, %r11, %r40;
	add.s32 	%r44, %r6, -1;
	setp.lt.u32 	%p2, %r44, 3;
	mov.f32 	%f241, 0f00000000;
	mov.b32 	%r79, 0;
	@%p2 bra 	$L__BB2_4;
	and.b32  	%r79, %r6, 536870908;
	neg.s32 	%r77, %r79;
	add.s32 	%r76, %r7, 20;
	add.s32 	%r48, %r2, 30;
	mad.lo.s32 	%r49, %r35, %r48, %r1;
	add.s32 	%r75, %r49, %r4;
	add.s32 	%r50, %r2, 20;
	mad.lo.s32 	%r51, %r35, %r50, %r1;
	add.s32 	%r74, %r51, %r4;
	add.s32 	%r52, %r2, 10;
	mad.lo.s32 	%r53, %r35, %r52, %r1;
	add.s32 	%r73, %r53, %r4;
	mad.lo.s32 	%r54, %r2, %r35, %r1;
	add.s32 	%r72, %r54, %r4;
	mov.f32 	%f241, 0f00000000;
$L__BB2_3:
	.pragma "nounroll";
	ld.param.u64 	%rd44, [_Z19TiledMatrixMulGPU10PfS_S_i_param_1];
	ld.param.u64 	%rd41, [_Z19TiledMatrixMulGPU10PfS_S_i_param_0];
	add.s32 	%r55, %r76, -20;
	cvta.to.global.u64 	%rd4, %rd41;
	mul.wide.u32 	%rd5, %r55, 4;
	add.s64 	%rd6, %rd4, %rd5;
	ld.global.f32 	%f14, [%rd6];
	st.shared.f32 	[%r9], %f14;
	cvta.to.global.u64 	%rd7, %rd44;
	mul.wide.u32 	%rd8, %r72, 4;
	add.s64 	%rd9, %rd7, %rd8;
	ld.global.f32 	%f15, [%rd9];
	st.shared.f32 	[%r10], %f15;
	bar.sync 	0;
	ld.shared.f32 	%f16, [%r8];
	ld.shared.f32 	%f17, [%r11];
	fma.rn.f32 	%f18, %f16, %f17, %f241;
	ld.shared.f32 	%f19, [%r8+4];
	ld.shared.f32 	%f20, [%r11+40];
	fma.rn.f32 	%f21, %f19, %f20, %f18;
	ld.shared.f32 	%f22, [%r8+8];
	ld.shared.f32 	%f23, [%r11+80];
	fma.rn.f32 	%f24, %f22, %f23, %f21;
	ld.shared.f32 	%f25, [%r8+12];
	ld.shared.f32 	%f26, [%r11+120];
	fma.rn.f32 	%f27, %f25, %f26, %f24;
	ld.shared.f32 	%f28, [%r8+16];
	ld.shared.f32 	%f29, [%r11+160];
	fma.rn.f32 	%f30, %f28, %f29, %f27;
	ld.shared.f32 	%f31, [%r8+20];
	ld.shared.f32 	%f32, [%r11+200];
	fma.rn.f32 	%f33, %f31, %f32, %f30;
	ld.shared.f32 	%f34, [%r8+24];
	ld.shared.f32 	%f35, [%r11+240];
	fma.rn.f32 	%f36, %f34, %f35, %f33;
	ld.shared.f32 	%f37, [%r8+28];
	ld.shared.f32 	%f38, [%r11+280];
	fma.rn.f32 	%f39, %f37, %f38, %f36;
	ld.shared.f32 	%f40, [%r8+32];
	ld.shared.f32 	%f41, [%r11+320];
	fma.rn.f32 	%f42, %f40, %f41, %f39;
	ld.shared.f32 	%f43, [%r8+36];
	ld.shared.f32 	%f44, [%r11+360];
	fma.rn.f32 	%f45, %f43, %f44, %f42;
	bar.sync 	0;
	add.s32 	%r56, %r76, -10;
	mul.wide.u32 	%rd10, %r56, 4;
	add.s64 	%rd11, %rd4, %rd10;
	ld.global.f32 	%f46, [%rd11];
	st.shared.f32 	[%r9], %f46;
	mul.wide.u32 	%rd12, %r73, 4;
	add.s64 	%rd13, %rd7, %rd12;
	ld.global.f32 	%f47, [%rd13];
	st.shared.f32 	[%r10], %f47;
	bar.sync 	0;
	ld.shared.f32 	%f48, [%r8];
	ld.shared.f32 	%f49, [%r11];
	fma.rn.f32 	%f50, %f48, %f49, %f45;
	ld.shared.f32 	%f51, [%r8+4];
	ld.shared.f32 	%f52, [%r11+40];
	fma.rn.f32 	%f53, %f51, %f52, %f50;
	ld.shared.f32 	%f54, [%r8+8];
	ld.shared.f32 	%f55, [%r11+80];
	fma.rn.f32 	%f56, %f54, %f55, %f53;
	ld.shared.f32 	%f57, [%r8+12];
	ld.shared.f32 	%f58, [%r11+120];
	fma.rn.f32 	%f59, %f57, %f58, %f56;
	ld.shared.f32 	%f60, [%r8+16];
	ld.shared.f32 	%f61, [%r11+160];
	fma.rn.f32 	%f62, %f60, %f61, %f59;
	ld.shared.f32 	%f63, [%r8+20];
	ld.shared.f32 	%f64, [%r11+200];
	fma.rn.f32 	%f65, %f63, %f64, %f62;
	ld.shared.f32 	%f66, [%r8+24];
	ld.shared.f32 	%f67, [%r11+240];
	fma.rn.f32 	%f68, %f66, %f67, %f65;
	ld.shared.f32 	%f69, [%r8+28];
	ld.shared.f32 	%f70, [%r11+280];
	fma.rn.f32 	%f71, %f69, %f70, %f68;
	ld.shared.f32 	%f72, [%r8+32];
	ld.shared.f32 	%f73, [%r11+320];
	fma.rn.f32 	%f74, %f72, %f73, %f71;
	ld.shared.f32 	%f75, [%r8+36];
	ld.shared.f32 	%f76, [%r11+360];
	fma.rn.f32 	%f77, %f75, %f76, %f74;
	bar.sync 	0;
	add.s32 	%r57, %r76, 10;
	mul.wide.u32 	%rd14, %r76, 4;
	add.s64 	%rd15, %rd4, %rd14;
	ld.global.f32 	%f78, [%rd15];
	st.shared.f32 	[%r9], %f78;
	mul.wide.u32 	%rd16, %r74, 4;
	add.s64 	%rd17, %rd7, %rd16;
	ld.global.f32 	%f79, [%rd17];
	st.shared.f32 	[%r10], %f79;
	bar.sync 	0;
	ld.shared.f32 	%f80, [%r8];
	ld.shared.f32 	%f81, [%r11];
	fma.rn.f32 	%f82, %f80, %f81, %f77;
	ld.shared.f32 	%f83, [%r8+4];
	ld.shared.f32 	%f84, [%r11+40];
	fma.rn.f32 	%f85, %f83, %f84, %f82;
	ld.shared.f32 	%f86, [%r8+8];
	ld.shared.f32 	%f87, [%r11+80];
	fma.rn.f32 	%f88, %f86, %f87, %f85;
	ld.shared.f32 	%f89, [%r8+12];
	ld.shared.f32 	%f90, [%r11+120];
	fma.rn.f32 	%f91, %f89, %f90, %f88;
	ld.shared.f32 	%f92, [%r8+16];
	ld.shared.f32 	%f93, [%r11+160];
	fma.rn.f32 	%f94, %f92, %f93, %f91;
	ld.shared.f32 	%f95, [%r8+20];
	ld.shared.f32 	%f96, [%r11+200];
	fma.rn.f32 	%f97, %f95, %f96, %f94;
	ld.shared.f32 	%f98, [%r8+24];
	ld.shared.f32 	%f99, [%r11+240];
	fma.rn.f32 	%f100, %f98, %f99, %f97;
	ld.shared.f32 	%f101, [%r8+28];
	ld.shared.f32 	%f102, [%r11+280];
	fma.rn.f32 	%f103, %f101, %f102, %f100;
	ld.shared.f32 	%f104, [%r8+32];
	ld.shared.f32 	%f105, [%r11+320];
	fma.rn.f32 	%f106, %f104, %f105, %f103;
	ld.shared.f32 	%f107, [%r8+36];
	ld.shared.f32 	%f108, [%r11+360];
	fma.rn.f32 	%f109, %f107, %f108, %f106;
	bar.sync 	0;
	mul.wide.u32 	%rd18, %r57, 4;
	add.s64 	%rd19, %rd4, %rd18;
	ld.global.f32 	%f110, [%rd19];
	st.shared.f32 	[%r9], %f110;
	mul.wide.u32 	%rd20, %r75, 4;
	add.s64 	%rd21, %rd7, %rd20;
	ld.global.f32 	%f111, [%rd21];
	st.shared.f32 	[%r10], %f111;
	bar.sync 	0;
	ld.shared.f32 	%f112, [%r8];
	ld.shared.f32 	%f113, [%r11];
	fma.rn.f32 	%f114, %f112, %f113, %f109;
	ld.shared.f32 	%f115, [%r8+4];
	ld.shared.f32 	%f116, [%r11+40];
	fma.rn.f32 	%f117, %f115, %f116, %f114;
	ld.shared.f32 	%f118, [%r8+8];
	ld.shared.f32 	%f119, [%r11+80];
	fma.rn.f32 	%f120, %f118, %f119, %f117;
	ld.shared.f32 	%f121, [%r8+12];
	ld.shared.f32 	%f122, [%r11+120];
	fma.rn.f32 	%f123, %f121, %f122, %f120;
	ld.shared.f32 	%f124, [%r8+16];
	ld.shared.f32 	%f125, [%r11+160];
	fma.rn.f32 	%f126, %f124, %f125, %f123;
	ld.shared.f32 	%f127, [%r8+20];
	ld.shared.f32 	%f128, [%r11+200];
	fma.rn.f32 	%f129, %f127, %f128, %f126;
	ld.shared.f32 	%f130, [%r8+24];
	ld.shared.f32 	%f131, [%r11+240];
	fma.rn.f32 	%f132, %f130, %f131, %f129;
	ld.shared.f32 	%f133, [%r8+28];
	ld.shared.f32 	%f134, [%r11+280];
	fma.rn.f32 	%f135, %f133, %f134, %f132;
	ld.shared.f32 	%f136, [%r8+32];
	ld.shared.f32 	%f137, [%r11+320];
	fma.rn.f32 	%f138, %f136, %f137, %f135;
	ld.shared.f32 	%f139, [%r8+36];
	ld.shared.f32 	%f140, [%r11+360];
	fma.rn.f32 	%f241, %f139, %f140, %f138;
	bar.sync 	0;
	add.s32 	%r77, %r77, 4;
	add.s32 	%r76, %r76, 40;
	mul.lo.s32 	%r58, %r35, 40;
	add.s32 	%r75, %r75, %r58;
	add.s32 	%r74, %r74, %r58;
	add.s32 	%r73, %r73, %r58;
	add.s32 	%r72, %r72, %r58;
	setp.ne.s32 	%p3, %r77, 0;
	@%p3 bra 	$L__BB2_3;
$L__BB2_4:
	and.b32  	%r32, %r6, 3;
	setp.eq.s32 	%p4, %r32, 0;
	@%p4 bra 	$L__BB2_9;
	setp.eq.s32 	%p5, %r32, 1;
	@%p5 bra 	$L__BB2_7;
	ld.param.u64 	%rd45, [_Z19TiledMatrixMulGPU10PfS_S_i_param_1];
	ld.param.u64 	%rd42, [_Z19TiledMatrixMulGPU10PfS_S_i_param_0];
	mul.lo.s32 	%r59, %r79, 10;
	add.s32 	%r60, %r7, %r59;
	cvta.to.global.u64 	%rd22, %rd42;
	mul.wide.u32 	%rd23, %r60, 4;
	add.s64 	%rd24, %rd22, %rd23;
	ld.global.f32 	%f142, [%rd24];
	st.shared.f32 	[%r9], %f142;
	add.s32 	%r61, %r59, %r2;
	mad.lo.s32 	%r62, %r61, %r35, %r5;
	cvta.to.global.u64 	%rd25, %rd45;
	mul.wide.u32 	%rd26, %r62, 4;
	add.s64 	%rd27, %rd25, %rd26;
	ld.global.f32 	%f143, [%rd27];
	st.shared.f32 	[%r10], %f143;
	bar.sync 	0;
	ld.shared.f32 	%f144, [%r8];
	ld.shared.f32 	%f145, [%r11];
	fma.rn.f32 	%f146, %f144, %f145, %f241;
	ld.shared.f32 	%f147, [%r8+4];
	ld.shared.f32 	%f148, [%r11+40];
	fma.rn.f32 	%f149, %f147, %f148, %f146;
	ld.shared.f32 	%f150, [%r8+8];
	ld.shared.f32 	%f151, [%r11+80];
	fma.rn.f32 	%f152, %f150, %f151, %f149;
	ld.shared.f32 	%f153, [%r8+12];
	ld.shared.f32 	%f154, [%r11+120];
	fma.rn.f32 	%f155, %f153, %f154, %f152;
	ld.shared.f32 	%f156, [%r8+16];
	ld.shared.f32 	%f157, [%r11+160];
	fma.rn.f32 	%f158, %f156, %f157, %f155;
	ld.shared.f32 	%f159, [%r8+20];
	ld.shared.f32 	%f160, [%r11+200];
	fma.rn.f32 	%f161, %f159, %f160, %f158;
	ld.shared.f32 	%f162, [%r8+24];
	ld.shared.f32 	%f163, [%r11+240];
	fma.rn.f32 	%f164, %f162, %f163, %f161;
	ld.shared.f32 	%f165, [%r8+28];
	ld.shared.f32 	%f166, [%r11+280];
	fma.rn.f32 	%f167, %f165, %f166, %f164;
	ld.shared.f32 	%f168, [%r8+32];
	ld.shared.f32 	%f169, [%r11+320];
	fma.rn.f32 	%f170, %f168, %f169, %f167;
	ld.shared.f32 	%f171, [%r8+36];
	ld.shared.f32 	%f172, [%r11+360];
	fma.rn.f32 	%f173, %f171, %f172, %f170;
	bar.sync 	0;
	add.s32 	%r63, %r60, 10;
	mul.wide.u32 	%rd28, %r63, 4;
	add.s64 	%rd29, %rd22, %rd28;
	ld.global.f32 	%f174, [%rd29];
	st.shared.f32 	[%r9], %f174;
	add.s32 	%r64, %r61, 10;
	mad.lo.s32 	%r65, %r64, %r35, %r5;
	mul.wide.u32 	%rd30, %r65, 4;
	add.s64 	%rd31, %rd25, %rd30;
	ld.global.f32 	%f175, [%rd31];
	st.shared.f32 	[%r10], %f175;
	bar.sync 	0;
	ld.shared.f32 	%f176, [%r8];
	ld.shared.f32 	%f177, [%r11];
	fma.rn.f32 	%f178, %f176, %f177, %f173;
	ld.shared.f32 	%f179, [%r8+4];
	ld.shared.f32 	%f180, [%r11+40];
	fma.rn.f32 	%f181, %f179, %f180, %f178;
	ld.shared.f32 	%f182, [%r8+8];
	ld.shared.f32 	%f183, [%r11+80];
	fma.rn.f32 	%f184, %f182, %f183, %f181;
	ld.shared.f32 	%f185, [%r8+12];
	ld.shared.f32 	%f186, [%r11+120];
	fma.rn.f32 	%f187, %f185, %f186, %f184;
	ld.shared.f32 	%f188, [%r8+16];
	ld.shared.f32 	%f189, [%r11+160];
	fma.rn.f32 	%f190, %f188, %f189, %f187;
	ld.shared.f32 	%f191, [%r8+20];
	ld.shared.f32 	%f192, [%r11+200];
	fma.rn.f32 	%f193, %f191, %f192, %f190;
	ld.shared.f32 	%f194, [%r8+24];
	ld.shared.f32 	%f195, [%r11+240];
	fma.rn.f32 	%f196, %f194, %f195, %f193;
	ld.shared.f32 	%f197, [%r8+28];
	ld.shared.f32 	%f198, [%r11+280];
	fma.rn.f32 	%f199, %f197, %f198, %f196;
	ld.shared.f32 	%f200, [%r8+32];
	ld.shared.f32 	%f201, [%r11+320];
	fma.rn.f32 	%f202, %f200, %f201, %f199;
	ld.shared.f32 	%f203, [%r8+36];
	ld.shared.f32 	%f204, [%r11+360];
	fma.rn.f32 	%f241, %f203, %f204, %f202;
	bar.sync 	0;
	add.s32 	%r79, %r79, 2;
$L__BB2_7:
	and.b32  	%r66, %r6, 1;
	setp.eq.b32 	%p6, %r66, 1;
	not.pred 	%p7, %p6;
	@%p7 bra 	$L__BB2_9;
	ld.param.u64 	%rd46, [_Z19TiledMatrixMulGPU10PfS_S_i_param_1];
	ld.param.u64 	%rd43, [_Z19TiledMatrixMulGPU10PfS_S_i_param_0];
	mul.lo.s32 	%r67, %r79, 10;
	add.s32 	%r68, %r7, %r67;
	cvta.to.global.u64 	%rd32, %rd43;
	mul.wide.u32 	%rd33, %r68, 4;
	add.s64 	%rd34, %rd32, %rd33;
	ld.global.f32 	%f205, [%rd34];
	st.shared.f32 	[%r9], %f205;
	add.s32 	%r69, %r67, %r2;
	mad.lo.s32 	%r70, %r69, %r35, %r5;
	cvta.to.global.u64 	%rd35, %rd46;
	mul.wide.u32 	%rd36, %r70, 4;
	add.s64 	%rd37, %rd35, %rd36;
	ld.global.f32 	%f206, [%rd37];
	st.shared.f32 	[%r10], %f206;
	bar.sync 	0;
	ld.shared.f32 	%f207, [%r8];
	ld.shared.f32 	%f208, [%r11];
	fma.rn.f32 	%f209, %f207, %f208, %f241;
	ld.shared.f32 	%f210, [%r8+4];
	ld.shared.f32 	%f211, [%r11+40];
	fma.rn.f32 	%f212, %f210, %f211, %f209;
	ld.shared.f32 	%f213, [%r8+8];
	ld.shared.f32 	%f214, [%r11+80];
	fma.rn.f32 	%f215, %f213, %f214, %f212;
	ld.shared.f32 	%f216, [%r8+12];
	ld.shared.f32 	%f217, [%r11+120];
	fma.rn.f32 	%f218, %f216, %f217, %f215;
	ld.shared.f32 	%f219, [%r8+16];
	ld.shared.f32 	%f220, [%r11+160];
	fma.rn.f32 	%f221, %f219, %f220, %f218;
	ld.shared.f32 	%f222, [%r8+20];
	ld.shared.f32 	%f223, [%r11+200];
	fma.rn.f32 	%f224, %f222, %f223, %f221;
	ld.shared.f32 	%f225, [%r8+24];
	ld.shared.f32 	%f226, [%r11+240];
	fma.rn.f32 	%f227, %f225, %f226, %f224;
	ld.shared.f32 	%f228, [%r8+28];
	ld.shared.f32 	%f229, [%r11+280];
	fma.rn.f32 	%f230, %f228, %f229, %f227;
	ld.shared.f32 	%f231, [%r8+32];
	ld.shared.f32 	%f232, [%r11+320];
	fma.rn.f32 	%f233, %f231, %f232, %f230;
	ld.shared.f32 	%f234, [%r8+36];
	ld.shared.f32 	%f235, [%r11+360];
	fma.rn.f32 	%f241, %f234, %f235, %f233;
	bar.sync 	0;
$L__BB2_9:
	ld.param.u64 	%rd47, [_Z19TiledMatrixMulGPU10PfS_S_i_param_2];
	cvta.to.global.u64 	%rd38, %rd47;
	mad.lo.s32 	%r71, %r35, %r3, %r5;
	mul.wide.u32 	%rd39, %r71, 4;
	add.s64 	%rd40, %rd38, %rd39;
	st.global.f32 	[%rd40], %f241;
	ret;

}
	// .globl	_Z19TiledMatrixMulGPU20PfS_S_i
.visible .entry _Z19TiledMatrixMulGPU20PfS_S_i(
	.param .u64 .ptr .align 1 _Z19TiledMatrixMulGPU20PfS_S_i_param_0,
	.param .u64 .ptr .align 1 _Z19TiledMatrixMulGPU20PfS_S_i_param_1,
	.param .u64 .ptr .align 1 _Z19TiledMatrixMulGPU20PfS_S_i_param_2,
	.param .u32 _Z19TiledMatrixMulGPU20PfS_S_i_param_3
)
{
	.reg .pred 	%p<3>;
	.reg .b32 	%r<34>;
	.reg .b32 	%f<69>;
	.reg .b64 	%rd<13>;
	// demoted variable
	.shared .align 4 .b8 _ZZ19TiledMatrixMulGPU20PfS_S_iE3t_A[1600];
	// demoted variable
	.shared .align 4 .b8 _ZZ19TiledMatrixMulGPU20PfS_S_iE3t_B[1600];
	ld.param.u64 	%rd3, [_Z19TiledMatrixMulGPU20PfS_S_i_param_0];
	ld.param.u64 	%rd4, [_Z19TiledMatrixMulGPU20PfS_S_i_param_1];
	ld.param.u64 	%rd5, [_Z19TiledMatrixMulGPU20PfS_S_i_param_2];
	ld.param.u32 	%r19, [_Z19TiledMatrixMulGPU20PfS_S_i_param_3];
	mov.u32 	%r20, %ctaid.x;
	mov.u32 	%r21, %ctaid.y;
	mov.u32 	%r1, %tid.x;
	mov.u32 	%r2, %tid.y;
	mad.lo.s32 	%r3, %r21, 20, %r2;
	mul.lo.s32 	%r4, %r20, 20;
	setp.lt.u32 	%p1, %r19, 20;
	mov.f32 	%f68, 0f00000000;
	@%p1 bra 	$L__BB3_3;
	mul.lo.s32 	%r22, %r2, 80;
	mov.u32 	%r23, _ZZ19TiledMatrixMulGPU20PfS_S_iE3t_A;
	add.s32 	%r5, %r23, %r22;
	shl.b32 	%r24, %r1, 2;
	add.s32 	%r6, %r5, %r24;
	mov.u32 	%r25, _ZZ19TiledMatrixMulGPU20PfS_S_iE3t_B;
	add.s32 	%r8, %r25, %r24;
	add.s32 	%r7, %r8, %r22;
	mul.hi.u32 	%r26, %r19, -858993459;
	shr.u32 	%r27, %r26, 4;
	neg.s32 	%r33, %r27;
	mad.lo.s32 	%r32, %r19, %r3, %r1;
	mad.lo.s32 	%r28, %r2, %r19, %r1;
	add.s32 	%r31, %r28, %r4;
	mul.lo.s32 	%r12, %r19, 20;
	cvta.to.global.u64 	%rd1, %rd3;
	cvta.to.global.u64 	%rd2, %rd4;
	mov.f32 	%f68, 0f00000000;
$L__BB3_2:
	mul.wide.u32 	%rd6, %r32, 4;
	add.s64 	%rd7, %rd1, %rd6;
	ld.global.f32 	%f6, [%rd7];
	st.shared.f32 	[%r6], %f6;
	mul.wide.u32 	%rd8, %r31, 4;
	add.s64 	%rd9, %rd2, %rd8;
	ld.global.f32 	%f7, [%rd9];
	st.shared.f32 	[%r7], %f7;
	bar.sync 	0;
	ld.shared.f32 	%f8, [%r5];
	ld.shared.f32 	%f9, [%r8];
	fma.rn.f32 	%f10, %f8, %f9, %f68;
	ld.shared.f32 	%f11, [%r5+4];
	ld.shared.f32 	%f12, [%r8+80];
	fma.rn.f32 	%f13, %f11, %f12, %f10;
	ld.shared.f32 	%f14, [%r5+8];
	ld.shared.f32 	%f15, [%r8+160];
	fma.rn.f32 	%f16, %f14, %f15, %f13;
	ld.shared.f32 	%f17, [%r5+12];
	ld.shared.f32 	%f18, [%r8+240];
	fma.rn.f32 	%f19, %f17, %f18, %f16;
	ld.shared.f32 	%f20, [%r5+16];
	ld.shared.f32 	%f21, [%r8+320];
	fma.rn.f32 	%f22, %f20, %f21, %f19;
	ld.shared.f32 	%f23, [%r5+20];
	ld.shared.f32 	%f24, [%r8+400];
	fma.rn.f32 	%f25, %f23, %f24, %f22;
	ld.shared.f32 	%f26, [%r5+24];
	ld.shared.f32 	%f27, [%r8+480];
	fma.rn.f32 	%f28, %f26, %f27, %f25;
	ld.shared.f32 	%f29, [%r5+28];
	ld.shared.f32 	%f30, [%r8+560];
	fma.rn.f32 	%f31, %f29, %f30, %f28;
	ld.shared.f32 	%f32, [%r5+32];
	ld.shared.f32 	%f33, [%r8+640];
	fma.rn.f32 	%f34, %f32, %f33, %f31;
	ld.shared.f32 	%f35, [%r5+36];
	ld.shared.f32 	%f36, [%r8+720];
	fma.rn.f32 	%f37, %f35, %f36, %f34;
	ld.shared.f32 	%f38, [%r5+40];
	ld.shared.f32 	%f39, [%r8+800];
	fma.rn.f32 	%f40, %f38, %f39, %f37;
	ld.shared.f32 	%f41, [%r5+44];
	ld.shared.f32 	%f42, [%r8+880];
	fma.rn.f32 	%f43, %f41, %f42, %f40;
	ld.shared.f32 	%f44, [%r5+48];
	ld.shared.f32 	%f45, [%r8+960];
	fma.rn.f32 	%f46, %f44, %f45, %f43;
	ld.shared.f32 	%f47, [%r5+52];
	ld.shared.f32 	%f48, [%r8+1040];
	fma.rn.f32 	%f49, %f47, %f48, %f46;
	ld.shared.f32 	%f50, [%r5+56];
	ld.shared.f32 	%f51, [%r8+1120];
	fma.rn.f32 	%f52, %f50, %f51, %f49;
	ld.shared.f32 	%f53, [%r5+60];
	ld.shared.f32 	%f54, [%r8+1200];
	fma.rn.f32 	%f55, %f53, %f54, %f52;
	ld.shared.f32 	%f56, [%r5+64];
	ld.shared.f32 	%f57, [%r8+1280];
	fma.rn.f32 	%f58, %f56, %f57, %f55;
	ld.shared.f32 	%f59, [%r5+68];
	ld.shared.f32 	%f60, [%r8+1360];
	fma.rn.f32 	%f61, %f59, %f60, %f58;
	ld.shared.f32 	%f62, [%r5+72];
	ld.shared.f32 	%f63, [%r8+1440];
	fma.rn.f32 	%f64, %f62, %f63, %f61;
	ld.shared.f32 	%f65, [%r5+76];
	ld.shared.f32 	%f66, [%r8+1520];
	fma.rn.f32 	%f68, %f65, %f66, %f64;
	bar.sync 	0;
	add.s32 	%r33, %r33, 1;
	setp.ne.s32 	%p2, %r33, 0;
	add.s32 	%r32, %r32, 20;
	add.s32 	%r31, %r31, %r12;
	@%p2 bra 	$L__BB3_2;
$L__BB3_3:
	cvta.to.global.u64 	%rd10, %rd5;
	add.s32 	%r29, %r4, %r1;
	mad.lo.s32 	%r30, %r19, %r3, %r29;
	mul.wide.u32 	%rd11, %r30, 4;
	add.s64 	%rd12, %rd10, %rd11;
	st.global.f32 	[%rd12], %f68;
	ret;

}
	// .globl	_Z19TiledMatrixMulGPU25PfS_S_i
.visible .entry _Z19TiledMatrixMulGPU25PfS_S_i(
	.param .u64 .ptr .align 1 _Z19TiledMatrixMulGPU25PfS_S_i_param_0,
	.param .u64 .ptr .align 1 _Z19TiledMatrixMulGPU25PfS_S_i_param_1,
	.param .u64 .ptr .align 1 _Z19TiledMatrixMulGPU25PfS_S_i_param_2,
	.param .u32 _Z19TiledMatrixMulGPU25PfS_S_i_param_3
)
{
	.reg .pred 	%p<3>;
	.reg .b32 	%r<34>;
	.reg .b32 	%f<84>;
	.reg .b64 	%rd<13>;
	// demoted variable
	.shared .align 4 .b8 _ZZ19TiledMatrixMulGPU25PfS_S_iE3t_A[2500];
	// demoted variable
	.shared .align 4 .b8 _ZZ19TiledMatrixMulGPU25PfS_S_iE3t_B[2500];
	ld.param.u64 	%rd3, [_Z19TiledMatrixMulGPU25PfS_S_i_param_0];
	ld.param.u64 	%rd4, [_Z19TiledMatrixMulGPU25PfS_S_i_param_1];
	ld.param.u64 	%rd5, [_Z19TiledMatrixMulGPU25PfS_S_i_param_2];
	ld.param.u32 	%r19, [_Z19TiledMatrixMulGPU25PfS_S_i_param_3];
	mov.u32 	%r20, %ctaid.x;
	mov.u32 	%r21, %ctaid.y;
	mov.u32 	%r1, %tid.x;
	mov.u32 	%r2, %tid.y;
	mad.lo.s32 	%r3, %r21, 25, %r2;
	mul.lo.s32 	%r4, %r20, 25;
	setp.lt.u32 	%p1, %r19, 25;
	mov.f32 	%f83, 0f00000000;
	@%p1 bra 	$L__BB4_3;
	mul.lo.s32 	%r22, %r2, 100;
	mov.u32 	%r23, _ZZ19TiledMatrixMulGPU25PfS_S_iE3t_A;
	add.s32 	%r5, %r23, %r22;
	shl.b32 	%r24, %r1, 2;
	add.s32 	%r6, %r5, %r24;
	mov.u32 	%r25, _ZZ19TiledMatrixMulGPU25PfS_S_iE3t_B;
	add.s32 	%r8, %r25, %r24;
	add.s32 	%r7, %r8, %r22;
	mul.hi.u32 	%r26, %r19, 1374389535;
	shr.u32 	%r27, %r26, 3;
	neg.s32 	%r33, %r27;
	mad.lo.s32 	%r32, %r19, %r3, %r1;
	mad.lo.s32 	%r28, %r2, %r19, %r1;
	add.s32 	%r31, %r28, %r4;
	mul.lo.s32 	%r12, %r19, 25;
	cvta.to.global.u64 	%rd1, %rd3;
	cvta.to.global.u64 	%rd2, %rd4;
	mov.f32 	%f83, 0f00000000;
$L__BB4_2:
	mul.wide.u32 	%rd6, %r32, 4;
	add.s64 	%rd7, %rd1, %rd6;
	ld.global.f32 	%f6, [%rd7];
	st.shared.f32 	[%r6], %f6;
	mul.wide.u32 	%rd8, %r31, 4;
	add.s64 	%rd9, %rd2, %rd8;
	ld.global.f32 	%f7, [%rd9];
	st.shared.f32 	[%r7], %f7;
	bar.sync 	0;
	ld.shared.f32 	%f8, [%r5];
	ld.shared.f32 	%f9, [%r8];
	fma.rn.f32 	%f10, %f8, %f9, %f83;
	ld.shared.f32 	%f11, [%r5+4];
	ld.shared.f32 	%f12, [%r8+100];
	fma.rn.f32 	%f13, %f11, %f12, %f10;
	ld.shared.f32 	%f14, [%r5+8];
	ld.shared.f32 	%f15, [%r8+200];
	fma.rn.f32 	%f16, %f14, %f15, %f13;
	ld.shared.f32 	%f17, [%r5+12];
	ld.shared.f32 	%f18, [%r8+300];
	fma.rn.f32 	%f19, %f17, %f18, %f16;
	ld.shared.f32 	%f20, [%r5+16];
	ld.shared.f32 	%f21, [%r8+400];
	fma.rn.f32 	%f22, %f20, %f21, %f19;
	ld.shared.f32 	%f23, [%r5+20];
	ld.shared.f32 	%f24, [%r8+500];
	fma.rn.f32 	%f25, %f23, %f24, %f22;
	ld.shared.f32 	%f26, [%r5+24];
	ld.shared.f32 	%f27, [%r8+600];
	fma.rn.f32 	%f28, %f26, %f27, %f25;
	ld.shared.f32 	%f29, [%r5+28];
	ld.shared.f32 	%f30, [%r8+700];
	fma.rn.f32 	%f31, %f29, %f30, %f28;
	ld.shared.f32 	%f32, [%r5+32];
	ld.shared.f32 	%f33, [%r8+800];
	fma.rn.f32 	%f34, %f32, %f33, %f31;
	ld.shared.f32 	%f35, [%r5+36];
	ld.shared.f32 	%f36, [%r8+900];
	fma.rn.f32 	%f37, %f35, %f36, %f34;
	ld.shared.f32 	%f38, [%r5+40];
	ld.shared.f32 	%f39, [%r8+1000];
	fma.rn.f32 	%f40, %f38, %f39, %f37;
	ld.shared.f32 	%f41, [%r5+44];
	ld.shared.f32 	%f42, [%r8+1100];
	fma.rn.f32 	%f43, %f41, %f42, %f40;
	ld.shared.f32 	%f44, [%r5+48];
	ld.shared.f32 	%f45, [%r8+1200];
	fma.rn.f32 	%f46, %f44, %f45, %f43;
	ld.shared.f32 	%f47, [%r5+52];
	ld.shared.f32 	%f48, [%r8+1300];
	fma.rn.f32 	%f49, %f47, %f48, %f46;
	ld.shared.f32 	%f50, [%r5+56];
	ld.shared.f32 	%f51, [%r8+1400];
	fma.rn.f32 	%f52, %f50, %f51, %f49;
	ld.shared.f32 	%f53, [%r5+60];
	ld.shared.f32 	%f54, [%r8+1500];
	fma.rn.f32 	%f55, %f53, %f54, %f52;
	ld.shared.f32 	%f56, [%r5+64];
	ld.shared.f32 	%f57, [%r8+1600];
	fma.rn.f32 	%f58, %f56, %f57, %f55;
	ld.shared.f32 	%f59, [%r5+68];
	ld.shared.f32 	%f60, [%r8+1700];
	fma.rn.f32 	%f61, %f59, %f60, %f58;
	ld.shared.f32 	%f62, [%r5+72];
	ld.shared.f32 	%f63, [%r8+1800];
	fma.rn.f32 	%f64, %f62, %f63, %f61;
	ld.shared.f32 	%f65, [%r5+76];
	ld.shared.f32 	%f66, [%r8+1900];
	fma.rn.f32 	%f67, %f65, %f66, %f64;
	ld.shared.f32 	%f68, [%r5+80];
	ld.shared.f32 	%f69, [%r8+2000];
	fma.rn.f32 	%f70, %f68, %f69, %f67;
	ld.shared.f32 	%f71, [%r5+84];
	ld.shared.f32 	%f72, [%r8+2100];
	fma.rn.f32 	%f73, %f71, %f72, %f70;
	ld.shared.f32 	%f74, [%r5+88];
	ld.shared.f32 	%f75, [%r8+2200];
	fma.rn.f32 	%f76, %f74, %f75, %f73;
	ld.shared.f32 	%f77, [%r5+92];
	ld.shared.f32 	%f78, [%r8+2300];
	fma.rn.f32 	%f79, %f77, %f78, %f76;
	ld.shared.f32 	%f80, [%r5+96];
	ld.shared.f32 	%f81, [%r8+2400];
	fma.rn.f32 	%f83, %f80, %f81, %f79;
	bar.sync 	0;
	add.s32 	%r33, %r33, 1;
	setp.ne.s32 	%p2, %r33, 0;
	add.s32 	%r32, %r32, 25;
	add.s32 	%r31, %r31, %r12;
	@%p2 bra 	$L__BB4_2;
$L__BB4_3:
	cvta.to.global.u64 	%rd10, %rd5;
	add.s32 	%r29, %r4, %r1;
	mad.lo.s32 	%r30, %r19, %r3, %r29;
	mul.wide.u32 	%rd11, %r30, 4;
	add.s64 	%rd12, %rd10, %rd11;
	st.global.f32 	[%rd12], %f83;
	ret;

}
	// .globl	_Z23TiledMatrixMulGPUBonus1PfS_S_iii
.visible .entry _Z23TiledMatrixMulGPUBonus1PfS_S_iii(
	.param .u64 .ptr .align 1 _Z23TiledMatrixMulGPUBonus1PfS_S_iii_param_0,
	.param .u64 .ptr .align 1 _Z23TiledMatrixMulGPUBonus1PfS_S_iii_param_1,
	.param .u64 .ptr .align 1 _Z23TiledMatrixMulGPUBonus1PfS_S_iii_param_2,
	.param .u32 _Z23TiledMatrixMulGPUBonus1PfS_S_iii_param_3,
	.param .u32 _Z23TiledMatrixMulGPUBonus1PfS_S_iii_param_4,
	.param .u32 _Z23TiledMatrixMulGPUBonus1PfS_S_iii_param_5
)
{
	.reg .pred 	%p<26>;
	.reg .b32 	%r<71>;
	.reg .b32 	%f<109>;
	.reg .b64 	%rd<22>;
	// demoted variable
	.shared .align 4 .b8 _ZZ23TiledMatrixMulGPUBonus1PfS_S_iiiE3t_A[448];
	// demoted variable
	.shared .align 4 .b8 _ZZ23TiledMatrixMulGPUBonus1PfS_S_iiiE3t_B[448];
	ld.param.u64 	%rd4, [_Z23TiledMatrixMulGPUBonus1PfS_S_iii_param_0];
	ld.param.u64 	%rd5, [_Z23TiledMatrixMulGPUBonus1PfS_S_iii_param_1];
	ld.param.u32 	%r35, [_Z23TiledMatrixMulGPUBonus1PfS_S_iii_param_3];
	ld.param.u32 	%r36, [_Z23TiledMatrixMulGPUBonus1PfS_S_iii_param_4];
	ld.param.u32 	%r37, [_Z23TiledMatrixMulGPUBonus1PfS_S_iii_param_5];
	cvta.to.global.u64 	%rd1, %rd5;
	cvta.to.global.u64 	%rd2, %rd4;
	mov.u32 	%r1, %ctaid.x;
	mov.u32 	%r2, %ctaid.y;
	mov.u32 	%r3, %tid.x;
	mov.u32 	%r4, %tid.y;
	mad.lo.s32 	%r5, %r2, 14, %r4;
	shl.b32 	%r6, %r1, 3;
	add.s32 	%r7, %r6, %r3;
	setp.lt.s32 	%p1, %r36, -5;
	mov.f32 	%f108, 0f00000000;
	@%p1 bra 	$L__BB5_19;
	add.s32 	%r8, %r36, 7;
	shl.b32 	%r39, %r4, 5;
	mov.u32 	%r40, _ZZ23TiledMatrixMulGPUBonus1PfS_S_iiiE3t_A;
	add.s32 	%r9, %r40, %r39;
	shl.b32 	%r41, %r3, 2;
	add.s32 	%r10, %r9, %r41;
	mul.lo.s32 	%r11, %r36, %r5;
	mov.u32 	%r42, _ZZ23TiledMatrixMulGPUBonus1PfS_S_iiiE3t_B;
	add.s32 	%r13, %r42, %r41;
	add.s32 	%r12, %r13, %r39;
	setp.lt.s32 	%p2, %r36, -3;
	mov.f32 	%f108, 0f00000000;
	mov.b32 	%r70, 0;
	@%p2 bra 	$L__BB5_13;
	shr.u32 	%r43, %r8, 1;
	and.b32  	%r44, %r43, 2147483646;
	neg.s32 	%r69, %r44;
	add.s32 	%r45, %r4, 8;
	mad.lo.s32 	%r46, %r37, %r45, %r3;
	add.s32 	%r67, %r46, %r6;
	shl.b32 	%r16, %r37, 4;
	mad.lo.s32 	%r47, %r4, %r37, %r3;
	add.s32 	%r66, %r47, %r6;
	add.s32 	%r48, %r3, %r11;
	add.s32 	%r65, %r48, 8;
	mov.f32 	%f108, 0f00000000;
	mov.u32 	%r64, %r3;
	mov.u32 	%r68, %r4;
$L__BB5_3:
	setp.ge.s32 	%p3, %r5, %r35;
	setp.ge.u32 	%p4, %r64, %r36;
	mov.f32 	%f100, 0f00000000;
	or.pred  	%p5, %p4, %p3;
	@%p5 bra 	$L__BB5_5;
	add.s32 	%r50, %r65, -8;
	mul.wide.u32 	%rd6, %r50, 4;
	add.s64 	%rd7, %rd2, %rd6;
	ld.global.f32 	%f100, [%rd7];
$L__BB5_5:
	setp.ge.s32 	%p6, %r7, %r37;
	st.shared.f32 	[%r10], %f100;
	setp.ge.u32 	%p7, %r68, %r36;
	mov.f32 	%f101, 0f00000000;
	or.pred  	%p8, %p6, %p7;
	@%p8 bra 	$L__BB5_7;
	mul.wide.u32 	%rd8, %r66, 4;
	add.s64 	%rd9, %rd1, %rd8;
	ld.global.f32 	%f101, [%rd9];
$L__BB5_7:
	st.shared.f32 	[%r12], %f101;
	bar.sync 	0;
	ld.shared.f32 	%f27, [%r9];
	ld.shared.f32 	%f28, [%r13];
	fma.rn.f32 	%f29, %f27, %f28, %f108;
	ld.shared.f32 	%f30, [%r9+4];
	ld.shared.f32 	%f31, [%r13+32];
	fma.rn.f32 	%f32, %f30, %f31, %f29;
	ld.shared.f32 	%f33, [%r9+8];
	ld.shared.f32 	%f34, [%r13+64];
	fma.rn.f32 	%f35, %f33, %f34, %f32;
	ld.shared.f32 	%f36, [%r9+12];
	ld.shared.f32 	%f37, [%r13+96];
	fma.rn.f32 	%f38, %f36, %f37, %f35;
	ld.shared.f32 	%f39, [%r9+16];
	ld.shared.f32 	%f40, [%r13+128];
	fma.rn.f32 	%f41, %f39, %f40, %f38;
	ld.shared.f32 	%f42, [%r9+20];
	ld.shared.f32 	%f43, [%r13+160];
	fma.rn.f32 	%f44, %f42, %f43, %f41;
	ld.shared.f32 	%f45, [%r9+24];
	ld.shared.f32 	%f46, [%r13+192];
	fma.rn.f32 	%f47, %f45, %f46, %f44;
	ld.shared.f32 	%f48, [%r9+28];
	ld.shared.f32 	%f49, [%r13+224];
	fma.rn.f32 	%f6, %f48, %f49, %f47;
	bar.sync 	0;
	add.s32 	%r52, %r64, 8;
	setp.ge.u32 	%p10, %r52, %r36;
	mov.f32 	%f102, 0f00000000;
	or.pred  	%p11, %p10, %p3;
	@%p11 bra 	$L__BB5_9;
	mul.wide.u32 	%rd10, %r65, 4;
	add.s64 	%rd11, %rd2, %rd10;
	ld.global.f32 	%f102, [%rd11];
$L__BB5_9:
	st.shared.f32 	[%r10], %f102;
	add.s32 	%r53, %r68, 8;
	setp.ge.u32 	%p13, %r53, %r36;
	mov.f32 	%f103, 0f00000000;
	or.pred  	%p14, %p6, %p13;
	@%p14 bra 	$L__BB5_11;
	mul.wide.u32 	%rd12, %r67, 4;
	add.s64 	%rd13, %rd1, %rd12;
	ld.global.f32 	%f103, [%rd13];
$L__BB5_11:
	st.shared.f32 	[%r12], %f103;
	bar.sync 	0;
	ld.shared.f32 	%f51, [%r9];
	ld.shared.f32 	%f52, [%r13];
	fma.rn.f32 	%f53, %f51, %f52, %f6;
	ld.shared.f32 	%f54, [%r9+4];
	ld.shared.f32 	%f55, [%r13+32];
	fma.rn.f32 	%f56, %f54, %f55, %f53;
	ld.shared.f32 	%f57, [%r9+8];
	ld.shared.f32 	%f58, [%r13+64];
	fma.rn.f32 	%f59, %f57, %f58, %f56;
	ld.shared.f32 	%f60, [%r9+12];
	ld.shared.f32 	%f61, [%r13+96];
	fma.rn.f32 	%f62, %f60, %f61, %f59;
	ld.shared.f32 	%f63, [%r9+16];
	ld.shared.f32 	%f64, [%r13+128];
	fma.rn.f32 	%f65, %f63, %f64, %f62;
	ld.shared.f32 	%f66, [%r9+20];
	ld.shared.f32 	%f67, [%r13+160];
	fma.rn.f32 	%f68, %f66, %f67, %f65;
	ld.shared.f32 	%f69, [%r9+24];
	ld.shared.f32 	%f70, [%r13+192];
	fma.rn.f32 	%f71, %f69, %f70, %f68;
	ld.shared.f32 	%f72, [%r9+28];
	ld.shared.f32 	%f73, [%r13+224];
	fma.rn.f32 	%f108, %f72, %f73, %f71;
	bar.sync 	0;
	add.s32 	%r69, %r69, 2;
	add.s32 	%r68, %r68, 16;
	add.s32 	%r67, %r67, %r16;
	add.s32 	%r66, %r66, %r16;
	add.s32 	%r65, %r65, 16;
	add.s32 	%r64, %r64, 16;
	setp.ne.s32 	%p15, %r69, 0;
	@%p15 bra 	$L__BB5_3;
	shl.b32 	%r54, %r8, 2;
	and.b32  	%r70, %r54, -16;
$L__BB5_13:
	and.b32  	%r55, %r8, 2;
	setp.eq.s32 	%p16, %r55, 0;
	@%p16 bra 	$L__BB5_19;
	setp.ge.s32 	%p17, %r5, %r35;
	add.s32 	%r33, %r70, %r3;
	setp.ge.u32 	%p18, %r33, %r36;
	mov.f32 	%f106, 0f00000000;
	or.pred  	%p19, %p18, %p17;
	@%p19 bra 	$L__BB5_16;
	add.s32 	%r57, %r33, %r11;
	mul.wide.u32 	%rd14, %r57, 4;
	add.s64 	%rd15, %rd2, %rd14;
	ld.global.f32 	%f106, [%rd15];
$L__BB5_16:
	setp.ge.s32 	%p20, %r7, %r37;
	st.shared.f32 	[%r10], %f106;
	add.s32 	%r34, %r70, %r4;
	setp.ge.u32 	%p21, %r34, %r36;
	mov.f32 	%f107, 0f00000000;
	or.pred  	%p22, %p20, %p21;
	@%p22 bra 	$L__BB5_18;
	mad.lo.s32 	%r58, %r34, %r37, %r7;
	mul.wide.u32 	%rd16, %r58, 4;
	add.s64 	%rd17, %rd1, %rd16;
	ld.global.f32 	%f107, [%rd17];
$L__BB5_18:
	st.shared.f32 	[%r12], %f107;
	bar.sync 	0;
	ld.shared.f32 	%f76, [%r9];
	ld.shared.f32 	%f77, [%r13];
	fma.rn.f32 	%f78, %f76, %f77, %f108;
	ld.shared.f32 	%f79, [%r9+4];
	ld.shared.f32 	%f80, [%r13+32];
	fma.rn.f32 	%f81, %f79, %f80, %f78;
	ld.shared.f32 	%f82, [%r9+8];
	ld.shared.f32 	%f83, [%r13+64];
	fma.rn.f32 	%f84, %f82, %f83, %f81;
	ld.shared.f32 	%f85, [%r9+12];
	ld.shared.f32 	%f86, [%r13+96];
	fma.rn.f32 	%f87, %f85, %f86, %f84;
	ld.shared.f32 	%f88, [%r9+16];
	ld.shared.f32 	%f89, [%r13+128];
	fma.rn.f32 	%f90, %f88, %f89, %f87;
	ld.shared.f32 	%f91, [%r9+20];
	ld.shared.f32 	%f92, [%r13+160];
	fma.rn.f32 	%f93, %f91, %f92, %f90;
	ld.shared.f32 	%f94, [%r9+24];
	ld.shared.f32 	%f95, [%r13+192];
	fma.rn.f32 	%f96, %f94, %f95, %f93;
	ld.shared.f32 	%f97, [%r9+28];
	ld.shared.f32 	%f98, [%r13+224];
	fma.rn.f32 	%f108, %f97, %f98, %f96;
	bar.sync 	0;
$L__BB5_19:
	setp.ge.s32 	%p23, %r5, %r35;
	setp.ge.s32 	%p24, %r7, %r37;
	or.pred  	%p25, %p23, %p24;
	@%p25 bra 	$L__BB5_21;
	ld.param.u64 	%rd21, [_Z23TiledMatrixMulGPUBonus1PfS_S_iii_param_2];
	mov.u32 	%r59, %ntid.y;
	mad.lo.s32 	%r60, %r2, %r59, %r4;
	mov.u32 	%r61, %ntid.x;
	mad.lo.s32 	%r62, %r1, %r61, %r3;
	mad.lo.s32 	%r63, %r37, %r60, %r62;
	cvta.to.global.u64 	%rd18, %rd21;
	mul.wide.u32 	%rd19, %r63, 4;
	add.s64 	%rd20, %rd18, %rd19;
	st.global.f32 	[%rd20], %f108;
$L__BB5_21:
	ret;

}
	// .globl	_Z22TiledMatrixMulGPUBonusPfS_S_iii
.visible .entry _Z22TiledMatrixMulGPUBonusPfS_S_iii(
	.param .u64 .ptr .align 1 _Z22TiledMatrixMulGPUBonusPfS_S_iii_param_0,
	.param .u64 .ptr .align 1 _Z22TiledMatrixMulGPUBonusPfS_S_iii_param_1,
	.param .u64 .ptr .align 1 _Z22TiledMatrixMulGPUBonusPfS_S_iii_param_2,
	.param .u32 _Z22TiledMatrixMulGPUBonusPfS_S_iii_param_3,
	.param .u32 _Z22TiledMatrixMulGPUBonusPfS_S_iii_param_4,
	.param .u32 _Z22TiledMatrixMulGPUBonusPfS_S_iii_param_5
)
{
	.reg .pred 	%p<26>;
	.reg .b32 	%r<71>;
	.reg .b32 	%f<109>;
	.reg .b64 	%rd<22>;
	// demoted variable
	.shared .align 4 .b8 _ZZ22TiledMatrixMulGPUBonusPfS_S_iiiE3t_A[448];
	// demoted variable
	.shared .align 4 .b8 _ZZ22TiledMatrixMulGPUBonusPfS_S_iiiE3t_B[448];
	ld.param.u64 	%rd4, [_Z22TiledMatrixMulGPUBonusPfS_S_iii_param_0];
	ld.param.u64 	%rd5, [_Z22TiledMatrixMulGPUBonusPfS_S_iii_param_1];
	ld.param.u32 	%r35, [_Z22TiledMatrixMulGPUBonusPfS_S_iii_param_3];
	ld.param.u32 	%r36, [_Z22TiledMatrixMulGPUBonusPfS_S_iii_param_4];
	ld.param.u32 	%r37, [_Z22TiledMatrixMulGPUBonusPfS_S_iii_param_5];
	cvta.to.global.u64 	%rd1, %rd5;
	cvta.to.global.u64 	%rd2, %rd4;
	mov.u32 	%r1, %ctaid.x;
	mov.u32 	%r2, %ctaid.y;
	mov.u32 	%r3, %tid.x;
	mov.u32 	%r4, %tid.y;
	mad.lo.s32 	%r5, %r2, 14, %r4;
	shl.b32 	%r6, %r1, 3;
	add.s32 	%r7, %r6, %r3;
	setp.lt.s32 	%p1, %r36, -5;
	mov.f32 	%f108, 0f00000000;
	@%p1 bra 	$L__BB6_19;
	add.s32 	%r8, %r36, 7;
	shl.b32 	%r39, %r4, 5;
	mov.u32 	%r40, _ZZ22TiledMatrixMulGPUBonusPfS_S_iiiE3t_A;
	add.s32 	%r9, %r40, %r39;
	shl.b32 	%r41, %r3, 2;
	add.s32 	%r10, %r9, %r41;
	mul.lo.s32 	%r11, %r36, %r5;
	mov.u32 	%r42, _ZZ22TiledMatrixMulGPUBonusPfS_S_iiiE3t_B;
	add.s32 	%r13, %r42, %r41;
	add.s32 	%r12, %r13, %r39;
	setp.lt.s32 	%p2, %r36, -3;
	mov.f32 	%f108, 0f00000000;
	mov.b32 	%r70, 0;
	@%p2 bra 	$L__BB6_13;
	shr.u32 	%r43, %r8, 1;
	and.b32  	%r44, %r43, 2147483646;
	neg.s32 	%r69, %r44;
	add.s32 	%r45, %r4, 8;
	mad.lo.s32 	%r46, %r37, %r45, %r3;
	add.s32 	%r67, %r46, %r6;
	shl.b32 	%r16, %r37, 4;
	mad.lo.s32 	%r47, %r4, %r37, %r3;
	add.s32 	%r66, %r47, %r6;
	add.s32 	%r48, %r3, %r11;
	add.s32 	%r65, %r48, 8;
	mov.f32 	%f108, 0f00000000;
	mov.u32 	%r64, %r3;
	mov.u32 	%r68, %r4;
$L__BB6_3:
	setp.ge.s32 	%p3, %r5, %r35;
	setp.ge.u32 	%p4, %r64, %r36;
	mov.f32 	%f100, 0f00000000;
	or.pred  	%p5, %p4, %p3;
	@%p5 bra 	$L__BB6_5;
	add.s32 	%r50, %r65, -8;
	mul.wide.u32 	%rd6, %r50, 4;
	add.s64 	%rd7, %rd2, %rd6;
	ld.global.f32 	%f100, [%rd7];
$L__BB6_5:
	setp.ge.s32 	%p6, %r7, %r37;
	st.shared.f32 	[%r10], %f100;
	setp.ge.u32 	%p7, %r68, %r36;
	mov.f32 	%f101, 0f00000000;
	or.pred  	%p8, %p6, %p7;
	@%p8 bra 	$L__BB6_7;
	mul.wide.u32 	%rd8, %r66, 4;
	add.s64 	%rd9, %rd1, %rd8;
	ld.global.f32 	%f101, [%rd9];
$L__BB6_7:
	st.shared.f32 	[%r12], %f101;
	bar.sync 	0;
	ld.shared.f32 	%f27, [%r9];
	ld.shared.f32 	%f28, [%r13];
	fma.rn.f32 	%f29, %f27, %f28, %f108;
	ld.shared.f32 	%f30, [%r9+4];
	ld.shared.f32 	%f31, [%r13+32];
	fma.rn.f32 	%f32, %f30, %f31, %f29;
	ld.shared.f32 	%f33, [%r9+8];
	ld.shared.f32 	%f34, [%r13+64];
	fma.rn.f32 	%f35, %f33, %f34, %f32;
	ld.shared.f32 	%f36, [%r9+12];
	ld.shared.f32 	%f37, [%r13+96];
	fma.rn.f32 	%f38, %f36, %f37, %f35;
	ld.shared.f32 	%f39, [%r9+16];
	ld.shared.f32 	%f40, [%r13+128];
	fma.rn.f32 	%f41, %f39, %f40, %f38;
	ld.shared.f32 	%f42, [%r9+20];
	ld.shared.f32 	%f43, [%r13+160];
	fma.rn.f32 	%f44, %f42, %f43, %f41;
	ld.shared.f32 	%f45, [%r9+24];
	ld.shared.f32 	%f46, [%r13+192];
	fma.rn.f32 	%f47, %f45, %f46, %f44;
	ld.shared.f32 	%f48, [%r9+28];
	ld.shared.f32 	%f49, [%r13+224];
	fma.rn.f32 	%f6, %f48, %f49, %f47;
	bar.sync 	0;
	add.s32 	%r52, %r64, 8;
	setp.ge.u32 	%p10, %r52, %r36;
	mov.f32 	%f102, 0f00000000;
	or.pred  	%p11, %p10, %p3;
	@%p11 bra 	$L__BB6_9;
	mul.wide.u32 	%rd10, %r65, 4;
	add.s64 	%rd11, %rd2, %rd10;
	ld.global.f32 	%f102, [%rd11];
$L__BB6_9:
	st.shared.f32 	[%r10], %f102;
	add.s32 	%r53, %r68, 8;
	setp.ge.u32 	%p13, %r53, %r36;
	mov.f32 	%f103, 0f00000000;
	or.pred  	%p14, %p6, %p13;
	@%p14 bra 	$L__BB6_11;
	mul.wide.u32 	%rd12, %r67, 4;
	add.s64 	%rd13, %rd1, %rd12;
	ld.global.f32 	%f103, [%rd13];
$L__BB6_11:
	st.shared.f32 	[%r12], %f103;
	bar.sync 	0;
	ld.shared.f32 	%f51, [%r9];
	ld.shared.f32 	%f52, [%r13];
	fma.rn.f32 	%f53, %f51, %f52, %f6;
	ld.shared.f32 	%f54, [%r9+4];
	ld.shared.f32 	%f55, [%r13+32];
	fma.rn.f32 	%f56, %f54, %f55, %f53;
	ld.shared.f32 	%f57, [%r9+8];
	ld.shared.f32 	%f58, [%r13+64];
	fma.rn.f32 	%f59, %f57, %f58, %f56;
	ld.shared.f32 	%f60, [%r9+12];
	ld.shared.f32 	%f61, [%r13+96];
	fma.rn.f32 	%f62, %f60, %f61, %f59;
	ld.shared.f32 	%f63, [%r9+16];
	ld.shared.f32 	%f64, [%r13+128];
	fma.rn.f32 	%f65, %f63, %f64, %f62;
	ld.shared.f32 	%f66, [%r9+20];
	ld.shared.f32 	%f67, [%r13+160];
	fma.rn.f32 	%f68, %f66, %f67, %f65;
	ld.shared.f32 	%f69, [%r9+24];
	ld.shared.f32 	%f70, [%r13+192];
	fma.rn.f32 	%f71, %f69, %f70, %f68;
	ld.shared.f32 	%f72, [%r9+28];
	ld.shared.f32 	%f73, [%r13+224];
	fma.rn.f32 	%f108, %f72, %f73, %f71;
	bar.sync 	0;
	add.s32 	%r69, %r69, 2;
	add.s32 	%r68, %r68, 16;
	add.s32 	%r67, %r67, %r16;
	add.s32 	%r66, %r66, %r16;
	add.s32 	%r65, %r65, 16;
	add.s32 	%r64, %r64, 16;
	setp.ne.s32 	%p15, %r69, 0;
	@%p15 bra 	$L__BB6_3;
	shl.b32 	%r54, %r8, 2;
	and.b32  	%r70, %r54, -16;
$L__BB6_13:
	and.b32  	%r55, %r8, 2;
	setp.eq.s32 	%p16, %r55, 0;
	@%p16 bra 	$L__BB6_19;
	setp.ge.s32 	%p17, %r5, %r35;
	add.s32 	%r33, %r70, %r3;
	setp.ge.u32 	%p18, %r33, %r36;
	mov.f32 	%f106, 0f00000000;
	or.pred  	%p19, %p18, %p17;
	@%p19 bra 	$L__BB6_16;
	add.s32 	%r57, %r33, %r11;
	mul.wide.u32 	%rd14, %r57, 4;
	add.s64 	%rd15, %rd2, %rd14;
	ld.global.f32 	%f106, [%rd15];
$L__BB6_16:
	setp.ge.s32 	%p20, %r7, %r37;
	st.shared.f32 	[%r10], %f106;
	add.s32 	%r34, %r70, %r4;
	setp.ge.u32 	%p21, %r34, %r36;
	mov.f32 	%f107, 0f00000000;
	or.pred  	%p22, %p20, %p21;
	@%p22 bra 	$L__BB6_18;
	mad.lo.s32 	%r58, %r34, %r37, %r7;
	mul.wide.u32 	%rd16, %r58, 4;
	add.s64 	%rd17, %rd1, %rd16;
	ld.global.f32 	%f107, [%rd17];
$L__BB6_18:
	st.shared.f32 	[%r12], %f107;
	bar.sync 	0;
	ld.shared.f32 	%f76, [%r9];
	ld.shared.f32 	%f77, [%r13];
	fma.rn.f32 	%f78, %f76, %f77, %f108;
	ld.shared.f32 	%f79, [%r9+4];
	ld.shared.f32 	%f80, [%r13+32];
	fma.rn.f32 	%f81, %f79, %f80, %f78;
	ld.shared.f32 	%f82, [%r9+8];
	ld.shared.f32 	%f83, [%r13+64];
	fma.rn.f32 	%f84, %f82, %f83, %f81;
	ld.shared.f32 	%f85, [%r9+12];
	ld.shared.f32 	%f86, [%r13+96];
	fma.rn.f32 	%f87, %f85, %f86, %f84;
	ld.shared.f32 	%f88, [%r9+16];
	ld.shared.f32 	%f89, [%r13+128];
	fma.rn.f32 	%f90, %f88, %f89, %f87;
	ld.shared.f32 	%f91, [%r9+20];
	ld.shared.f32 	%f92, [%r13+160];
	fma.rn.f32 	%f93, %f91, %f92, %f90;
	ld.shared.f32 	%f94, [%r9+24];
	ld.shared.f32 	%f95, [%r13+192];
	fma.rn.f32 	%f96, %f94, %f95, %f93;
	ld.shared.f32 	%f97, [%r9+28];
	ld.shared.f32 	%f98, [%r13+224];
	fma.rn.f32 	%f108, %f97, %f98, %f96;
	bar.sync 	0;
$L__BB6_19:
	setp.ge.s32 	%p23, %r5, %r35;
	setp.ge.s32 	%p24, %r7, %r37;
	or.pred  	%p25, %p23, %p24;
	@%p25 bra 	$L__BB6_21;
	ld.param.u64 	%rd21, [_Z22TiledMatrixMulGPUBonusPfS_S_iii_param_2];
	mov.u32 	%r59, %ntid.y;
	mad.lo.s32 	%r60, %r2, %r59, %r4;
	mov.u32 	%r61, %ntid.x;
	mad.lo.s32 	%r62, %r1, %r61, %r3;
	mad.lo.s32 	%r63, %r37, %r60, %r62;
	cvta.to.global.u64 	%rd18, %rd21;
	mul.wide.u32 	%rd19, %r63, 4;
	add.s64 	%rd20, %rd18, %rd19;
	st.global.f32 	[%rd20], %f108;
$L__BB6_21:
	ret;

}


// ===== COMPILED SASS (sm_100) =====

	.target	sm_100

	.elftype	@"ET_EXEC"


//--------------------- .note.nv.tkinfo           --------------------------
	.section	.note.nv.tkinfo,"",@"SHT_NOTE"
	.sectionflags	@"SHF_NOTE_NV_TKINFO"
	.tkinfo
        /*0018*/ 	.word	0x00000002
        /*0030*/ 	.string	""
        /*0030*/ 	.string	"ptxas"
        /*0030*/ 	.string	"Cuda compilation tools, release 13.0, V13.0.88"
        /*0030*/ 	.string	"Build cuda_13.0.r13.0/compiler.36424714_0"
        /*0030*/ 	.string	"-arch sm_100 -m 64 "



//--------------------- .note.nv.cuinfo           --------------------------
	.section	.note.nv.cuinfo,"",@"SHT_NOTE"
	.sectionflags	@"SHF_NOTE_NV_CUINFO"
        /*0018*/ 	.short	0x0002
        /*001a*/ 	.short	0x0064
        /*001c*/ 	.short	0x0082
	.zero		2


//--------------------- .nv.info                  --------------------------
	.section	.nv.info,"",@"SHT_CUDA_INFO"
	.align	4


	//----- nvinfo : EIATTR_REGCOUNT
	.align		4
        /*0000*/ 	.byte	0x04, 0x2f
        /*0002*/ 	.short	(.L_1 - .L_0)
	.align		4
.L_0:
        /*0004*/ 	.word	index@(_Z18TiledMatrixMulGPU2PfS_S_i)
        /*0008*/ 	.word	0x00000028


	//----- nvinfo : EIATTR_FRAME_SIZE
	.align		4
.L_1:
        /*000c*/ 	.byte	0x04, 0x11
        /*000e*/ 	.short	(.L_3 - .L_2)
	.align		4
.L_2:
        /*0010*/ 	.word	index@(_Z18TiledMatrixMulGPU2PfS_S_i)
        /*0014*/ 	.word	0x00000000


	//----- nvinfo : EIATTR_REGCOUNT
	.align		4
.L_3:
        /*0018*/ 	.byte	0x04, 0x2f
        /*001a*/ 	.short	(.L_5 - .L_4)
	.align		4
.L_4:
        /*001c*/ 	.word	index@(_Z18TiledMatrixMulGPU4PfS_S_i)
        /*0020*/ 	.word	0x00000020


	//----- nvinfo : EIATTR_FRAME_SIZE
	.align		4
.L_5:
        /*0024*/ 	.byte	0x04, 0x11
        /*0026*/ 	.short	(.L_7 - .L_6)
	.align		4
.L_6:
        /*0028*/ 	.word	index@(_Z18TiledMatrixMulGPU4PfS_S_i)
        /*002c*/ 	.word	0x00000000


	//----- nvinfo : EIATTR_REGCOUNT
	.align		4
.L_7:
        /*0030*/ 	.byte	0x04, 0x2f
        /*0032*/ 	.short	(.L_9 - .L_8)
	.align		4
.L_8:
        /*0034*/ 	.word	index@(_Z19TiledMatrixMulGPU10PfS_S_i)
        /*0038*/ 	.word	0x00000020


	//----- nvinfo : EIATTR_FRAME_SIZE
	.align		4
.L_9:
        /*003c*/ 	.byte	0x04, 0x11
        /*003e*/ 	.short	(.L_11 - .L_10)
	.align		4
.L_10:
        /*0040*/ 	.word	index@(_Z19TiledMatrixMulGPU10PfS_S_i)
        /*0044*/ 	.word	0x00000000


	//----- nvinfo : EIATTR_REGCOUNT
	.align		4
.L_11:
        /*0048*/ 	.byte	0x04, 0x2f
        /*004a*/ 	.short	(.L_13 - .L_12)
	.align		4
.L_12:
        /*004c*/ 	.word	index@(_Z19TiledMatrixMulGPU20PfS_S_i)
        /*0050*/ 	.word	0x00000020


	//----- nvinfo : EIATTR_FRAME_SIZE
	.align		4
.L_13:
        /*0054*/ 	.byte	0x04, 0x11
        /*0056*/ 	.short	(.L_15 - .L_14)
	.align		4
.L_14:
        /*0058*/ 	.word	index@(_Z19TiledMatrixMulGPU20PfS_S_i)
        /*005c*/ 	.word	0x00000000


	//----- nvinfo : EIATTR_REGCOUNT
	.align		4
.L_15:
        /*0060*/ 	.byte	0x04, 0x2f
        /*0062*/ 	.short	(.L_17 - .L_16)
	.align		4
.L_16:
        /*0064*/ 	.word	index@(_Z19TiledMatrixMulGPU25PfS_S_i)
        /*0068*/ 	.word	0x0000001f


	//----- nvinfo : EIATTR_FRAME_SIZE
	.align		4
.L_17:
        /*006c*/ 	.byte	0x04, 0x11
        /*006e*/ 	.short	(.L_19 - .L_18)
	.align		4
.L_18:
        /*0070*/ 	.word	index@(_Z19TiledMatrixMulGPU25PfS_S_i)
        /*0074*/ 	.word	0x00000000


	//----- nvinfo : EIATTR_REGCOUNT
	.align		4
.L_19:
        /*0078*/ 	.byte	0x04, 0x2f
        /*007a*/ 	.short	(.L_21 - .L_20)
	.align		4
.L_20:
        /*007c*/ 	.word	index@(_Z23TiledMatrixMulGPUBonus1PfS_S_iii)
        /*0080*/ 	.word	0x00000020


	//----- nvinfo : EIATTR_FRAME_SIZE
	.align		4
.L_21:
        /*0084*/ 	.byte	0x04, 0x11
        /*0086*/ 	.short	(.L_23 - .L_22)
	.align		4
.L_22:
        /*0088*/ 	.word	index@(_Z23TiledMatrixMulGPUBonus1PfS_S_iii)
        /*008c*/ 	.word	0x00000000


	//----- nvinfo : EIATTR_REGCOUNT
	.align		4
.L_23:
        /*0090*/ 	.byte	0x04, 0x2f
        /*0092*/ 	.short	(.L_25 - .L_24)
	.align		4
.L_24:
        /*0094*/ 	.word	index@(_Z22TiledMatrixMulGPUBonusPfS_S_iii)
        /*0098*/ 	.word	0x00000020


	//----- nvinfo : EIATTR_FRAME_SIZE
	.align		4
.L_25:
        /*009c*/ 	.byte	0x04, 0x11
        /*009e*/ 	.short	(.L_27 - .L_26)
	.align		4
.L_26:
        /*00a0*/ 	.word	index@(_Z22TiledMatrixMulGPUBonusPfS_S_iii)
        /*00a4*/ 	.word	0x00000000


	//----- nvinfo : EIATTR_MIN_STACK_SIZE
	.align		4
.L_27:
        /*00a8*/ 	.byte	0x04, 0x12
        /*00aa*/ 	.short	(.L_29 - .L_28)
	.align		4
.L_28:
        /*00ac*/ 	.word	index@(_Z22TiledMatrixMulGPUBonusPfS_S_iii)
        /*00b0*/ 	.word	0x00000000


	//----- nvinfo : EIATTR_MIN_STACK_SIZE
	.align		4
.L_29:
        /*00b4*/ 	.byte	0x04, 0x12
        /*00b6*/ 	.short	(.L_31 - .L_30)
	.align		4
.L_30:
        /*00b8*/ 	.word	index@(_Z23TiledMatrixMulGPUBonus1PfS_S_iii)
        /*00bc*/ 	.word	0x00000000


	//----- nvinfo : EIATTR_MIN_STACK_SIZE
	.align		4
.L_31:
        /*00c0*/ 	.byte	0x04, 0x12
        /*00c2*/ 	.short	(.L_33 - .L_32)
	.align		4
.L_32:
        /*00c4*/ 	.word	index@(_Z19TiledMatrixMulGPU25PfS_S_i)
        /*00c8*/ 	.word	0x00000000


	//----- nvinfo : EIATTR_MIN_STACK_SIZE
	.align		4
.L_33:
        /*00cc*/ 	.byte	0x04, 0x12
        /*00ce*/ 	.short	(.L_35 - .L_34)
	.align		4
.L_34:
        /*00d0*/ 	.word	index@(_Z19TiledMatrixMulGPU20PfS_S_i)
        /*00d4*/ 	.word	0x00000000


	//----- nvinfo : EIATTR_MIN_STACK_SIZE
	.align		4
.L_35:
        /*00d8*/ 	.byte	0x04, 0x12
        /*00da*/ 	.short	(.L_37 - .L_36)
	.align		4
.L_36:
        /*00dc*/ 	.word	index@(_Z19TiledMatrixMulGPU10PfS_S_i)
        /*00e0*/ 	.word	0x00000000


	//----- nvinfo : EIATTR_MIN_STACK_SIZE
	.align		4
.L_37:
        /*00e4*/ 	.byte	0x04, 0x12
        /*00e6*/ 	.short	(.L_39 - .L_38)
	.align		4
.L_38:
        /*00e8*/ 	.word	index@(_Z18TiledMatrixMulGPU4PfS_S_i)
        /*00ec*/ 	.word	0x00000000


	//----- nvinfo : EIATTR_MIN_STACK_SIZE
	.align		4
.L_39:
        /*00f0*/ 	.byte	0x04, 0x12
        /*00f2*/ 	.short	(.L_41 - .L_40)
	.align		4
.L_40:
        /*00f4*/ 	.word	index@(_Z18TiledMatrixMulGPU2PfS_S_i)
        /*00f8*/ 	.word	0x00000000
.L_41:


//--------------------- .nv.compat                --------------------------
	.section	.nv.compat,"",@"SHT_CUDA_COMPAT_INFO"
	.align	4
        /*0000*/ 	.byte	0x02, 0x09, 0x00, 0x00, 0x02, 0x02, 0x01, 0x00, 0x02, 0x05, 0x05, 0x00, 0x03, 0x07, 0x01, 0x01
        /*0010*/ 	.byte	0x02, 0x03, 0x00, 0x00, 0x02, 0x06, 0x01, 0x00, 0x04, 0x0b, 0x08, 0x00, 0x09, 0x00, 0x00, 0x00
        /*0020*/ 	.byte	0x00, 0x00, 0x00, 0x00


//--------------------- .nv.info._Z22TiledMatrixMulGPUBonusPfS_S_iii --------------------------
	.section	.nv.info._Z22TiledMatrixMulGPUBonusPfS_S_iii,"",@"SHT_CUDA_INFO"
	.sectionflags	@""
	.align	4


	//----- nvinfo : EIATTR_CUDA_API_VERSION
	.align		4
        /*0000*/ 	.byte	0x04, 0x37
        /*0002*/ 	.short	(.L_43 - .L_42)
.L_42:
        /*0004*/ 	.word	0x00000082


	//----- nvinfo : EIATTR_KPARAM_INFO
	.align		4
.L_43:
        /*0008*/ 	.byte	0x04, 0x17
        /*000a*/ 	.short	(.L_45 - .L_44)
.L_44:
        /*000c*/ 	.word	0x00000000
        /*0010*/ 	.short	0x0005
        /*0012*/ 	.short	0x0020
        /*0014*/ 	.byte	0x00, 0xf0, 0x11, 0x00


	//----- nvinfo : EIATTR_KPARAM_INFO
	.align		4
.L_45:
        /*0018*/ 	.byte	0x04, 0x17
        /*001a*/ 	.short	(.L_47 - .L_46)
.L_46:
        /*001c*/ 	.word	0x00000000
        /*0020*/ 	.short	0x0004
        /*0022*/ 	.short	0x001c
        /*0024*/ 	.byte	0x00, 0xf0, 0x11, 0x00


	//----- nvinfo : EIATTR_KPARAM_INFO
	.align		4
.L_47:
        /*0028*/ 	.byte	0x04, 0x17
        /*002a*/ 	.short	(.L_49 - .L_48)
.L_48:
        /*002c*/ 	.word	0x00000000
        /*0030*/ 	.short	0x0003
        /*0032*/ 	.short	0x0018
        /*0034*/ 	.byte	0x00, 0xf0, 0x11, 0x00


	//----- nvinfo : EIATTR_KPARAM_INFO
	.align		4
.L_49:
        /*0038*/ 	.byte	0x04, 0x17
        /*003a*/ 	.short	(.L_51 - .L_50)
.L_50:
        /*003c*/ 	.word	0x00000000
        /*0040*/ 	.short	0x0002
        /*0042*/ 	.short	0x0010
        /*0044*/ 	.byte	0x00, 0xf5, 0x21, 0x00


	//----- nvinfo : EIATTR_KPARAM_INFO
	.align		4
.L_51:
        /*0048*/ 	.byte	0x04, 0x17
        /*004a*/ 	.short	(.L_53 - .L_52)
.L_52:
        /*004c*/ 	.word	0x00000000
        /*0050*/ 	.short	0x0001
        /*0052*/ 	.short	0x0008
        /*0054*/ 	.byte	0x00, 0xf5, 0x21, 0x00


	//----- nvinfo : EIATTR_KPARAM_INFO
	.align		4
.L_53:
        /*0058*/ 	.byte	0x04, 0x17
        /*005a*/ 	.short	(.L_55 - .L_54)
.L_54:
        /*005c*/ 	.word	0x00000000
        /*0060*/ 	.short	0x0000
        /*0062*/ 	.short	0x0000
        /*0064*/ 	.byte	0x00, 0xf5, 0x21, 0x00


	//----- nvinfo : EIATTR_SPARSE_MMA_MASK
	.align		4
.L_55:
        /*0068*/ 	.byte	0x03, 0x50
        /*006a*/ 	.short	0x0000


	//----- nvinfo : EIATTR_MAXREG_COUNT
	.align		4
        /*006c*/ 	.byte	0x03, 0x1b
        /*006e*/ 	.short	0x00ff


	//----- nvinfo : EIATTR_NUM_BARRIERS
	.align		4
        /*0070*/ 	.byte	0x02, 0x4c
        /*0072*/ 	.byte	0x01
	.zero		1


	//----- nvinfo : EIATTR_MERCURY_ISA_VERSION
	.align		4
        /*0074*/ 	.byte	0x03, 0x5f
        /*0076*/ 	.short	0x0101


	//----- nvinfo : EIATTR_VRC_CTA_INIT_COUNT
	.align		4
        /*0078*/ 	.byte	0x02, 0x4a
	.zero		1
	.zero		1


	//----- nvinfo : EIATTR_EXIT_INSTR_OFFSETS
	.align		4
        /*007c*/ 	.byte	0x04, 0x1c
        /*007e*/ 	.short	(.L_57 - .L_56)


	//   ....[0]....
.L_56:
        /*0080*/ 	.word	0x00000a90


	//   ....[1]....
        /*0084*/ 	.word	0x00000b20


	//----- nvinfo : EIATTR_CBANK_PARAM_SIZE
	.align		4
.L_57:
        /*0088*/ 	.byte	0x03, 0x19
        /*008a*/ 	.short	0x0024


	//----- nvinfo : EIATTR_PARAM_CBANK
	.align		4
        /*008c*/ 	.byte	0x04, 0x0a
        /*008e*/ 	.short	(.L_59 - .L_58)
	.align		4
.L_58:
        /*0090*/ 	.word	index@(.nv.constant0._Z22TiledMatrixMulGPUBonusPfS_S_iii)
        /*0094*/ 	.short	0x0380
        /*0096*/ 	.short	0x0024


	//----- nvinfo : EIATTR_SW_WAR
	.align		4
.L_59:
        /*0098*/ 	.byte	0x04, 0x36
        /*009a*/ 	.short	(.L_61 - .L_60)
.L_60:
        /*009c*/ 	.word	0x00000008
.L_61:


//--------------------- .nv.info._Z23TiledMatrixMulGPUBonus1PfS_S_iii --------------------------
	.section	.nv.info._Z23TiledMatrixMulGPUBonus1PfS_S_iii,"",@"SHT_CUDA_INFO"
	.sectionflags	@""
	.align	4


	//----- nvinfo : EIATTR_CUDA_API_VERSION
	.align		4
        /*0000*/ 	.byte	0x04, 0x37
        /*0002*/ 	.short	(.L_63 - .L_62)
.L_62:
        /*0004*/ 	.word	0x00000082


	//----- nvinfo : EIATTR_KPARAM_INFO
	.align		4
.L_63:
        /*0008*/ 	.byte	0x04, 0x17
        /*000a*/ 	.short	(.L_65 - .L_64)
.L_64:
        /*000c*/ 	.word	0x00000000
        /*0010*/ 	.short	0x0005
        /*0012*/ 	.short	0x0020
        /*0014*/ 	.byte	0x00, 0xf0, 0x11, 0x00


	//----- nvinfo : EIATTR_KPARAM_INFO
	.align		4
.L_65:
        /*0018*/ 	.byte	0x04, 0x17
        /*001a*/ 	.short	(.L_67 - .L_66)
.L_66:
        /*001c*/ 	.word	0x00000000
        /*0020*/ 	.short	0x0004
        /*0022*/ 	.short	0x001c
        /*0024*/ 	.byte	0x00, 0xf0, 0x11, 0x00


	//----- nvinfo : EIATTR_KPARAM_INFO
	.align		4
.L_67:
        /*0028*/ 	.byte	0x04, 0x17
        /*002a*/ 	.short	(.L_69 - .L_68)
.L_68:
        /*002c*/ 	.word	0x00000000
        /*0030*/ 	.short	0x0003
        /*0032*/ 	.short	0x0018
        /*0034*/ 	.byte	0x00, 0xf0, 0x11, 0x00


	//----- nvinfo : EIATTR_KPARAM_INFO
	.align		4
.L_69:
        /*0038*/ 	.byte	0x04, 0x17
        /*003a*/ 	.short	(.L_71 - .L_70)
.L_70:
        /*003c*/ 	.word	0x00000000
        /*0040*/ 	.short	0x0002
        /*0042*/ 	.short	0x0010
        /*0044*/ 	.byte	0x00, 0xf5, 0x21, 0x00


	//----- nvinfo : EIATTR_KPARAM_INFO
	.align		4
.L_71:
        /*0048*/ 	.byte	0x04, 0x17
        /*004a*/ 	.short	(.L_73 - .L_72)
.L_72:
        /*004c*/ 	.word	0x00000000
        /*0050*/ 	.short	0x0001
        /*0052*/ 	.short	0x0008
        /*0054*/ 	.byte	0x00, 0xf5, 0x21, 0x00


	//----- nvinfo : EIATTR_KPARAM_INFO
	.align		4
.L_73:
        /*0058*/ 	.byte	0x04, 0x17
        /*005a*/ 	.short	(.L_75 - .L_74)
.L_74:
        /*005c*/ 	.word	0x00000000
        /*0060*/ 	.short	0x0000
        /*0062*/ 	.short	0x0000
        /*0064*/ 	.byte	0x00, 0xf5, 0x21, 0x00


	//----- nvinfo : EIATTR_SPARSE_MMA_MASK
	.align		4
.L_75:
        /*0068*/ 	.byte	0x03, 0x50
        /*006a*/ 	.short	0x0000


	//----- nvinfo : EIATTR_MAXREG_COUNT
	.align		4
        /*006c*/ 	.byte	0x03, 0x1b
        /*006e*/ 	.short	0x00ff


	//----- nvinfo : EIATTR_NUM_BARRIERS
	.align		4
        /*0070*/ 	.byte	0x02, 0x4c
        /*0072*/ 	.byte	0x01
	.zero		1


	//----- nvinfo : EIATTR_MERCURY_ISA_VERSION
	.align		4
        /*0074*/ 	.byte	0x03, 0x5f
        /*0076*/ 	.short	0x0101


	//----- nvinfo : EIATTR_VRC_CTA_INIT_COUNT
	.align		4
        /*0078*/ 	.byte	0x02, 0x4a
	.zero		1
	.zero		1


	//----- nvinfo : EIATTR_EXIT_INSTR_OFFSETS
	.align		4
        /*007c*/ 	.byte	0x04, 0x1c
        /*007e*/ 	.short	(.L_77 - .L_76)


	//   ....[0]....
.L_76:
        /*0080*/ 	.word	0x00000a90


	//   ....[1]....
        /*0084*/ 	.word	0x00000b20


	//----- nvinfo : EIATTR_CBANK_PARAM_SIZE
	.align		4
.L_77:
        /*0088*/ 	.byte	0x03, 0x19
        /*008a*/ 	.short	0x0024


	//----- nvinfo : EIATTR_PARAM_CBANK
	.align		4
        /*008c*/ 	.byte	0x04, 0x0a
        /*008e*/ 	.short	(.L_79 - .L_78)
	.align		4
.L_78:
        /*0090*/ 	.word	index@(.nv.constant0._Z23TiledMatrixMulGPUBonus1PfS_S_iii)
        /*0094*/ 	.short	0x0380
        /*0096*/ 	.short	0x0024


	//----- nvinfo : EIATTR_SW_WAR
	.align		4
.L_79:
        /*0098*/ 	.byte	0x04, 0x36
        /*009a*/ 	.short	(.L_81 - .L_80)
.L_80:
        /*009c*/ 	.word	0x00000008
.L_81:


//--------------------- .nv.info._Z19TiledMatrixMulGPU25PfS_S_i --------------------------
	.section	.nv.info._Z19TiledMatrixMulGPU25PfS_S_i,"",@"SHT_CUDA_INFO"
	.sectionflags	@""
	.align	4


	//----- nvinfo : EIATTR_CUDA_API_VERSION
	.align		4
        /*0000*/ 	.byte	0x04, 0x37
        /*0002*/ 	.short	(.L_83 - .L_82)
.L_82:
        /*0004*/ 	.word	0x00000082


	//----- nvinfo : EIATTR_KPARAM_INFO
	.align		4
.L_83:
        /*0008*/ 	.byte	0x04, 0x17
        /*000a*/ 	.short	(.L_85 - .L_84)
.L_84:
        /*000c*/ 	.word	0x00000000
        /*0010*/ 	.short	0x0003
        /*0012*/ 	.short	0x0018
        /*0014*/ 	.byte	0x00, 0xf0, 0x11, 0x00


	//----- nvinfo : EIATTR_KPARAM_INFO
	.align		4
.L_85:
        /*0018*/ 	.byte	0x04, 0x17
        /*001a*/ 	.short	(.L_87 - .L_86)
.L_86:
        /*001c*/ 	.word	0x00000000
        /*0020*/ 	.short	0x0002
        /*0022*/ 	.short	0x0010
        /*0024*/ 	.byte	0x00, 0xf5, 0x21, 0x00


	//----- nvinfo : EIATTR_KPARAM_INFO
	.align		4
.L_87:
        /*0028*/ 	.byte	0x04, 0x17
        /*002a*/ 	.short	(.L_89 - .L_88)
.L_88:
        /*002c*/ 	.word	0x00000000
        /*0030*/ 	.short	0x0001
        /*0032*/ 	.short	0x0008
        /*0034*/ 	.byte	0x00, 0xf5, 0x21, 0x00


	//----- nvinfo : EIATTR_KPARAM_INFO
	.align		4
.L_89:
        /*0038*/ 	.byte	0x04, 0x17
        /*003a*/ 	.short	(.L_91 - .L_90)
.L_90:
        /*003c*/ 	.word	0x00000000
        /*0040*/ 	.short	0x0000
        /*0042*/ 	.short	0x0000
        /*0044*/ 	.byte	0x00, 0xf5, 0x21, 0x00


	//----- nvinfo : EIATTR_SPARSE_MMA_MASK
	.align		4
.L_91:
        /*0048*/ 	.byte	0x03, 0x50
        /*004a*/ 	.short	0x0000


	//----- nvinfo : EIATTR_MAXREG_COUNT
	.align		4
        /*004c*/ 	.byte	0x03, 0x1b
        /*004e*/ 	.short	0x00ff


	//----- nvinfo : EIATTR_NUM_BARRIERS
	.align		4
        /*0050*/ 	.byte	0x02, 0x4c
        /*0052*/ 	.byte	0x01
	.zero		1


	//----- nvinfo : EIATTR_MERCURY_ISA_VERSION
	.align		4
        /*0054*/ 	.byte	0x03, 0x5f
        /*0056*/ 	.short	0x0101


	//----- nvinfo : EIATTR_VRC_CTA_INIT_COUNT
	.align		4
        /*0058*/ 	.byte	0x02, 0x4a
	.zero		1
	.zero		1


	//----- nvinfo : EIATTR_EXIT_INSTR_OFFSETS
	.align		4
        /*005c*/ 	.byte	0x04, 0x1c
        /*005e*/ 	.short	(.L_93 - .L_92)


	//   ....[0]....
.L_92:
        /*0060*/ 	.word	0x000007a0


	//----- nvinfo : EIATTR_CBANK_PARAM_SIZE
	.align		4
.L_93:
        /*0064*/ 	.byte	0x03, 0x19
        /*0066*/ 	.short	0x001c


	//----- nvinfo : EIATTR_PARAM_CBANK
	.align		4
        /*0068*/ 	.byte	0x04, 0x0a
        /*006a*/ 	.short	(.L_95 - .L_94)
	.align		4
.L_94:
        /*006c*/ 	.word	index@(.nv.constant0._Z19TiledMatrixMulGPU25PfS_S_i)
        /*0070*/ 	.short	0x0380
        /*0072*/ 	.short	0x001c


	//----- nvinfo : EIATTR_SW_WAR
	.align		4
.L_95:
        /*0074*/ 	.byte	0x04, 0x36
        /*0076*/ 	.short	(.L_97 - .L_96)
.L_96:
        /*0078*/ 	.word	0x00000008
.L_97:


//--------------------- .nv.info._Z19TiledMatrixMulGPU20PfS_S_i --------------------------
	.section	.nv.info._Z19TiledMatrixMulGPU20PfS_S_i,"",@"SHT_CUDA_INFO"
	.sectionflags	@""
	.align	4


	//----- nvinfo : EIATTR_CUDA_API_VERSION
	.align		4
        /*0000*/ 	.byte	0x04, 0x37
        /*0002*/ 	.short	(.L_99 - .L_98)
.L_98:
        /*0004*/ 	.word	0x00000082


	//----- nvinfo : EIATTR_KPARAM_INFO
	.align		4
.L_99:
        /*0008*/ 	.byte	0x04, 0x17
        /*000a*/ 	.short	(.L_101 - .L_100)
.L_100:
        /*000c*/ 	.word	0x00000000
        /*0010*/ 	.short	0x0003
        /*0012*/ 	.short	0x0018
        /*0014*/ 	.byte	0x00, 0xf0, 0x11, 0x00


	//----- nvinfo : EIATTR_KPARAM_INFO
	.align		4
.L_101:
        /*0018*/ 	.byte	0x04, 0x17
        /*001a*/ 	.short	(.L_103 - .L_102)
.L_102:
        /*001c*/ 	.word	0x00000000
        /*0020*/ 	.short	0x0002
        /*0022*/ 	.short	0x0010
        /*0024*/ 	.byte	0x00, 0xf5, 0x21, 0x00


	//----- nvinfo : EIATTR_KPARAM_INFO
	.align		4
.L_103:
        /*0028*/ 	.byte	0x04, 0x17
        /*002a*/ 	.short	(.L_105 - .L_104)
.L_104:
        /*002c*/ 	.word	0x00000000
        /*0030*/ 	.short	0x0001
        /*0032*/ 	.short	0x0008
        /*0034*/ 	.byte	0x00, 0xf5, 0x21, 0x00


	//----- nvinfo : EIATTR_KPARAM_INFO
	.align		4
.L_105:
        /*0038*/ 	.byte	0x04, 0x17
        /*003a*/ 	.short	(.L_107 - .L_106)
.L_106:
        /*003c*/ 	.word	0x00000000
        /*0040*/ 	.short	0x0000
        /*0042*/ 	.short	0x0000
        /*0044*/ 	.byte	0x00, 0xf5, 0x21, 0x00


	//----- nvinfo : EIATTR_SPARSE_MMA_MASK
	.align		4
.L_107:
        /*0048*/ 	.byte	0x03, 0x50
        /*004a*/ 	.short	0x0000


	//----- nvinfo : EIATTR_MAXREG_COUNT
	.align		4
        /*004c*/ 	.byte	0x03, 0x1b
        /*004e*/ 	.short	0x00ff


	//----- nvinfo : EIATTR_NUM_BARRIERS
	.align		4
        /*0050*/ 	.byte	0x02, 0x4c
        /*0052*/ 	.byte	0x01
	.zero		1


	//----- nvinfo : EIATTR_MERCURY_ISA_VERSION
	.align		4
        /*0054*/ 	.byte	0x03, 0x5f
        /*0056*/ 	.short	0x0101


	//----- nvinfo : EIATTR_VRC_CTA_INIT_COUNT
	.align		4
        /*0058*/ 	.byte	0x02, 0x4a
	.zero		1
	.zero		1


	//----- nvinfo : EIATTR_EXIT_INSTR_OFFSETS
	.align		4
        /*005c*/ 	.byte	0x04, 0x1c
        /*005e*/ 	.short	(.L_109 - .L_108)


	//   ....[0]....
.L_108:
        /*0060*/ 	.word	0x000005c0


	//----- nvinfo : EIATTR_CBANK_PARAM_SIZE
	.align		4
.L_109:
        /*0064*/ 	.byte	0x03, 0x19
        /*0066*/ 	.short	0x001c


	//----- nvinfo : EIATTR_PARAM_CBANK
	.align		4
        /*0068*/ 	.byte	0x04, 0x0a
        /*006a*/ 	.short	(.L_111 - .L_110)
	.align		4
.L_110:
        /*006c*/ 	.word	index@(.nv.constant0._Z19TiledMatrixMulGPU20PfS_S_i)
        /*0070*/ 	.short	0x0380
        /*0072*/ 	.short	0x001c


	//----- nvinfo : EIATTR_SW_WAR
	.align		4
.L_111:
        /*0074*/ 	.byte	0x04, 0x36
        /*0076*/ 	.short	(.L_113 - .L_112)
.L_112:
        /*0078*/ 	.word	0x00000008
.L_113:


//--------------------- .nv.info._Z19TiledMatrixMulGPU10PfS_S_i --------------------------
	.section	.nv.info._Z19TiledMatrixMulGPU10PfS_S_i,"",@"SHT_CUDA_INFO"
	.sectionflags	@""
	.align	4


	//----- nvinfo : EIATTR_CUDA_API_VERSION
	.align		4
        /*0000*/ 	.byte	0x04, 0x37
        /*0002*/ 	.short	(.L_115 - .L_114)
.L_114:
        /*0004*/ 	.word	0x00000082


	//----- nvinfo : EIATTR_KPARAM_INFO
	.align		4
.L_115:
        /*0008*/ 	.byte	0x04, 0x17
        /*000a*/ 	.short	(.L_117 - .L_116)
.L_116:
        /*000c*/ 	.word	0x00000000
        /*0010*/ 	.short	0x0003
        /*0012*/ 	.short	0x0018
        /*0014*/ 	.byte	0x00, 0xf0, 0x11, 0x00


	//----- nvinfo : EIATTR_KPARAM_INFO
	.align		4
.L_117:
        /*0018*/ 	.byte	0x04, 0x17
        /*001a*/ 	.short	(.L_119 - .L_118)
.L_118:
        /*001c*/ 	.word	0x00000000
        /*0020*/ 	.short	0x0002
        /*0022*/ 	.short	0x0010
        /*0024*/ 	.byte	0x00, 0xf5, 0x21, 0x00


	//----- nvinfo : EIATTR_KPARAM_INFO
	.align		4
.L_119:
        /*0028*/ 	.byte	0x04, 0x17
        /*002a*/ 	.short	(.L_121 - .L_120)
.L_120:
        /*002c*/ 	.word	0x00000000
        /*0030*/ 	.short	0x0001
        /*0032*/ 	.short	0x0008
        /*0034*/ 	.byte	0x00, 0xf5, 0x21, 0x00


	//----- nvinfo : EIATTR_KPARAM_INFO
	.align		4
.L_121:
        /*0038*/ 	.byte	0x04, 0x17
        /*003a*/ 	.short	(.L_123 - .L_122)
.L_122:
        /*003c*/ 	.word	0x00000000
        /*0040*/ 	.short	0x0000
        /*0042*/ 	.short	0x0000
        /*0044*/ 	.byte	0x00, 0xf5, 0x21, 0x00


	//----- nvinfo : EIATTR_SPARSE_MMA_MASK
	.align		4
.L_123:
        /*0048*/ 	.byte	0x03, 0x50
        /*004a*/ 	.short	0x0000


	//----- nvinfo : EIATTR_MAXREG_COUNT
	.align		4
        /*004c*/ 	.byte	0x03, 0x1b
        /*004e*/ 	.short	0x00ff


	//----- nvinfo : EIATTR_NUM_BARRIERS
	.align		4
        /*0050*/ 	.byte	0x02, 0x4c
        /*0052*/ 	.byte	0x01
	.zero		1


	//----- nvinfo : EIATTR_MERCURY_ISA_VERSION
	.align		4
        /*0054*/ 	.byte	0x03, 0x5f
        /*0056*/ 	.short	0x0101


	//----- nvinfo : EIATTR_VRC_CTA_INIT_COUNT
	.align		4
        /*0058*/ 	.byte	0x02, 0x4a
	.zero		1
	.zero		1


	//----- nvinfo : EIATTR_EXIT_INSTR_OFFSETS
	.align		4
        /*005c*/ 	.byte	0x04, 0x1c
        /*005e*/ 	.short	(.L_125 - .L_124)


	//   ....[0]....
.L_124:
        /*0060*/ 	.word	0x00001390


	//----- nvinfo : EIATTR_CBANK_PARAM_SIZE
	.align		4
.L_125:
        /*0064*/ 	.byte	0x03, 0x19
        /*0066*/ 	.short	0x001c


	//----- nvinfo : EIATTR_PARAM_CBANK
	.align		4
        /*0068*/ 	.byte	0x04, 0x0a
        /*006a*/ 	.short	(.L_127 - .L_126)
	.align		4
.L_126:
        /*006c*/ 	.word	index@(.nv.constant0._Z19TiledMatrixMulGPU10PfS_S_i)
        /*0070*/ 	.short	0x0380
        /*0072*/ 	.short	0x001c


	//----- nvinfo : EIATTR_SW_WAR
	.align		4
.L_127:
        /*0074*/ 	.byte	0x04, 0x36
        /*0076*/ 	.short	(.L_129 - .L_128)
.L_128:
        /*0078*/ 	.word	0x00000008
.L_129:


//--------------------- .nv.info._Z18TiledMatrixMulGPU4PfS_S_i --------------------------
	.section	.nv.info._Z18TiledMatrixMulGPU4PfS_S_i,"",@"SHT_CUDA_INFO"
	.sectionflags	@""
	.align	4


	//----- nvinfo : EIATTR_CUDA_API_VERSION
	.align		4
        /*0000*/ 	.byte	0x04, 0x37
        /*0002*/ 	.short	(.L_131 - .L_130)
.L_130:
        /*0004*/ 	.word	0x00000082


	//----- nvinfo : EIATTR_KPARAM_INFO
	.align		4
.L_131:
        /*0008*/ 	.byte	0x04, 0x17
        /*000a*/ 	.short	(.L_133 - .L_132)
.L_132:
        /*000c*/ 	.word	0x00000000
        /*0010*/ 	.short	0x0003
        /*0012*/ 	.short	0x0018
        /*0014*/ 	.byte	0x00, 0xf0, 0x11, 0x00


	//----- nvinfo : EIATTR_KPARAM_INFO
	.align		4
.L_133:
        /*0018*/ 	.byte	0x04, 0x17
        /*001a*/ 	.short	(.L_135 - .L_134)
.L_134:
        /*001c*/ 	.word	0x00000000
        /*0020*/ 	.short	0x0002
        /*0022*/ 	.short	0x0010
        /*0024*/ 	.byte	0x00, 0xf5, 0x21, 0x00


	//----- nvinfo : EIATTR_KPARAM_INFO
	.align		4
.L_135:
        /*0028*/ 	.byte	0x04, 0x17
        /*002a*/ 	.short	(.L_137 - .L_136)
.L_136:
        /*002c*/ 	.word	0x00000000
        /*0030*/ 	.short	0x0001
        /*0032*/ 	.short	0x0008
        /*0034*/ 	.byte	0x00, 0xf5, 0x21, 0x00


	//----- nvinfo : EIATTR_KPARAM_INFO
	.align		4
.L_137:
        /*0038*/ 	.byte	0x04, 0x17
        /*003a*/ 	.short	(.L_139 - .L_138)
.L_138:
        /*003c*/ 	.word	0x00000000
        /*0040*/ 	.short	0x0000
        /*0042*/ 	.short	0x0000
        /*0044*/ 	.byte	0x00, 0xf5, 0x21, 0x00


	//----- nvinfo : EIATTR_SPARSE_MMA_MASK
	.align		4
.L_139:
        /*0048*/ 	.byte	0x03, 0x50
        /*004a*/ 	.short	0x0000


	//----- nvinfo : EIATTR_MAXREG_COUNT
	.align		4
        /*004c*/ 	.byte	0x03, 0x1b
        /*004e*/ 	.short	0x00ff


	//----- nvinfo : EIATTR_NUM_BARRIERS
	.align		4
        /*0050*/ 	.byte	0x02, 0x4c
        /*0052*/ 	.byte	0x01
	.zero		1


	//----- nvinfo : EIATTR_MERCURY_ISA_VERSION
	.align		4
        /*0054*/ 	.byte	0x03, 0x5f
        /*0056*/ 	.short	0x0101


	//----- nvinfo : EIATTR_VRC_CTA_INIT_COUNT
	.align		4
        /*0058*/ 	.byte	0x02, 0x4a
	.zero		1
	.zero		1


	//----- nvinfo : EIATTR_EXIT_INSTR_OFFSETS
	.align		4
        /*005c*/ 	.byte	0x04, 0x1c
        /*005e*/ 	.short	(.L_141 - .L_140)


	//   ....[0]....
.L_140:
        /*0060*/ 	.word	0x00000c70


	//----- nvinfo : EIATTR_CBANK_PARAM_SIZE
	.align		4
.L_141:
        /*0064*/ 	.byte	0x03, 0x19
        /*0066*/ 	.short	0x001c


	//----- nvinfo : EIATTR_PARAM_CBANK
	.align		4
        /*0068*/ 	.byte	0x04, 0x0a
        /*006a*/ 	.short	(.L_143 - .L_142)
	.align		4
.L_142:
        /*006c*/ 	.word	index@(.nv.constant0._Z18TiledMatrixMulGPU4PfS_S_i)
        /*0070*/ 	.short	0x0380
        /*0072*/ 	.short	0x001c


	//----- nvinfo : EIATTR_SW_WAR
	.align		4
.L_143:
        /*0074*/ 	.byte	0x04, 0x36
        /*0076*/ 	.short	(.L_145 - .L_144)
.L_144:
        /*0078*/ 	.word	0x00000008
.L_145:


//--------------------- .nv.info._Z18TiledMatrixMulGPU2PfS_S_i --------------------------
	.section	.nv.info._Z18TiledMatrixMulGPU2PfS_S_i,"",@"SHT_CUDA_INFO"
	.sectionflags	@""
	.align	4


	//----- nvinfo : EIATTR_CUDA_API_VERSION
	.align		4
        /*0000*/ 	.byte	0x04, 0x37
        /*0002*/ 	.short	(.L_147 - .L_146)
.L_146:
        /*0004*/ 	.word	0x00000082


	//----- nvinfo : EIATTR_KPARAM_INFO
	.align		4
.L_147:
        /*0008*/ 	.byte	0x04, 0x17
        /*000a*/ 	.short	(.L_149 - .L_148)
.L_148:
        /*000c*/ 	.word	0x00000000
        /*0010*/ 	.short	0x0003
        /*0012*/ 	.short	0x0018
        /*0014*/ 	.byte	0x00, 0xf0, 0x11, 0x00


	//----- nvinfo : EIATTR_KPARAM_INFO
	.align		4
.L_149:
        /*0018*/ 	.byte	0x04, 0x17
        /*001a*/ 	.short	(.L_151 - .L_150)
.L_150:
        /*001c*/ 	.word	0x00000000
        /*0020*/ 	.short	0x0002
        /*0022*/ 	.short	0x0010
        /*0024*/ 	.byte	0x00, 0xf5, 0x21, 0x00


	//----- nvinfo : EIATTR_KPARAM_INFO
	.align		4
.L_151:
        /*0028*/ 	.byte	0x04, 0x17
        /*002a*/ 	.short	(.L_153 - .L_152)
.L_152:
        /*002c*/ 	.word	0x00000000
        /*0030*/ 	.short	0x0001
        /*0032*/ 	.short	0x0008
        /*0034*/ 	.byte	0x00, 0xf5, 0x21, 0x00


	//----- nvinfo : EIATTR_KPARAM_INFO
	.align		4
.L_153:
        /*0038*/ 	.byte	0x04, 0x17
        /*003a*/ 	.short	(.L_155 - .L_154)
.L_154:
        /*003c*/ 	.word	0x00000000
        /*0040*/ 	.short	0x0000
        /*0042*/ 	.short	0x0000
        /*0044*/ 	.byte	0x00, 0xf5, 0x21, 0x00


	//----- nvinfo : EIATTR_SPARSE_MMA_MASK
	.align		4
.L_155:
        /*0048*/ 	.byte	0x03, 0x50
        /*004a*/ 	.short	0x0000


	//----- nvinfo : EIATTR_MAXREG_COUNT
	.align		4
        /*004c*/ 	.byte	0x03, 0x1b
        /*004e*/ 	.short	0x00ff


	//----- nvinfo : EIATTR_NUM_BARRIERS
	.align		4
        /*0050*/ 	.byte	0x02, 0x4c
        /*0052*/ 	.byte	0x01
	.zero		1


	//----- nvinfo : EIATTR_MERCURY_ISA_VERSION
	.align		4
        /*0054*/ 	.byte	0x03, 0x5f
        /*0056*/ 	.short	0x0101


	//----- nvinfo : EIATTR_VRC_CTA_INIT_COUNT
	.align		4
        /*0058*/ 	.byte	0x02, 0x4a
	.zero		1
	.zero		1


	//----- nvinfo : EIATTR_EXIT_INSTR_OFFSETS
	.align		4
        /*005c*/ 	.byte	0x04, 0x1c
        /*005e*/ 	.short	(.L_157 - .L_156)


	//   ....[0]....
.L_156:
        /*0060*/ 	.word	0x000013c0


	//----- nvinfo : EIATTR_CBANK_PARAM_SIZE
	.align		4
.L_157:
        /*0064*/ 	.byte	0x03, 0x19
        /*0066*/ 	.short	0x001c


	//----- nvinfo : EIATTR_PARAM_CBANK
	.align		4
        /*0068*/ 	.byte	0x04, 0x0a
        /*006a*/ 	.short	(.L_159 - .L_158)
	.align		4
.L_158:
        /*006c*/ 	.word	index@(.nv.constant0._Z18TiledMatrixMulGPU2PfS_S_i)
        /*0070*/ 	.short	0x0380
        /*0072*/ 	.short	0x001c


	//----- nvinfo : EIATTR_SW_WAR
	.align		4
.L_159:
        /*0074*/ 	.byte	0x04, 0x36
        /*0076*/ 	.short	(.L_161 - .L_160)
.L_160:
        /*0078*/ 	.word	0x00000008
.L_161:


//--------------------- .nv.callgraph             --------------------------
	.section	.nv.callgraph,"",@"SHT_CUDA_CALLGRAPH"
	.align	4
	.sectionentsize	8
	.align		4
        /*0000*/ 	.word	0x00000000
	.align		4
        /*0004*/ 	.word	0xffffffff
	.align		4
        /*0008*/ 	.word	0x00000000
	.align		4
        /*000c*/ 	.word	0xfffffffe
	.align		4
        /*0010*/ 	.word	0x00000000
	.align		4
        /*0014*/ 	.word	0xfffffffd
	.align		4
        /*0018*/ 	.word	0x00000000
	.align		4
        /*001c*/ 	.word	0xfffffffc


//--------------------- .text._Z22TiledMatrixMulGPUBonusPfS_S_iii --------------------------
	.section	.text._Z22TiledMatrixMulGPUBonusPfS_S_iii,"ax",@progbits
	.align	128
        .global         _Z22TiledMatrixMulGPUBonusPfS_S_iii
        .type           _Z22TiledMatrixMulGPUBonusPfS_S_iii,@function
        .size           _Z22TiledMatrixMulGPUBonusPfS_S_iii,(.L_x_30 - _Z22TiledMatrixMulGPUBonusPfS_S_iii)
        .other          _Z22TiledMatrixMulGPUBonusPfS_S_iii,@"STO_CUDA_ENTRY STV_DEFAULT"
_Z22TiledMatrixMulGPUBonusPfS_S_iii:
.text._Z22TiledMatrixMulGPUBonusPfS_S_iii:
[----:B------:R-:W-:Y:S01]  /*0000*/  LDC R1, c[0x0][0x37c] ;  /* 0x0000df00ff017b82 */ /* 0x000fe20000000800 */
[----:B------:R-:W0:Y:S01]  /*0010*/  S2R R5, SR_CTAID.X ;  /* 0x0000000000057919 */ /* 0x000e220000002500 */
[----:B------:R-:W1:Y:S01]  /*0020*/  LDCU UR7, c[0x0][0x39c] ;  /* 0x00007380ff0777ac */ /* 0x000e620008000800 */
[----:B------:R-:W-:Y:S01]  /*0030*/  HFMA2 R25, -RZ, RZ, 0, 0 ;  /* 0x00000000ff197431 */ /* 0x000fe200000001ff */
[----:B------:R-:W2:Y:S01]  /*0040*/  S2R R2, SR_CTAID.Y ;  /* 0x0000000000027919 */ /* 0x000ea20000002600 */
[----:B------:R-:W3:Y:S01]  /*0050*/  LDCU.64 UR8, c[0x0][0x358] ;  /* 0x00006b00ff0877ac */ /* 0x000ee20008000a00 */
[----:B------:R-:W2:Y:S01]  /*0060*/  S2R R3, SR_TID.Y ;  /* 0x0000000000037919 */ /* 0x000ea20000002200 */
[----:B------:R-:W0:Y:S01]  /*0070*/  S2R R0, SR_TID.X ;  /* 0x0000000000007919 */ /* 0x000e220000002100 */
[----:B-1----:R-:W-:Y:S01]  /*0080*/  UISETP.GE.AND UP0, UPT, UR7, -0x5, UPT ;  /* 0xfffffffb0700788c */ /* 0x002fe2000bf06270 */
[----:B--2---:R-:W-:Y:S01]  /*0090*/  IMAD R7, R2, 0xe, R3 ;  /* 0x0000000e02077824 */ /* 0x004fe200078e0203 */
[----:B0-----:R-:W-:-:S07]  /*00a0*/  LEA R6, R5, R0, 0x3 ;  /* 0x0000000005067211 */ /* 0x001fce00078e18ff */
[----:B---3--:R-:W-:Y:S05]  /*00b0*/  BRA.U !UP0, `(.L_x_0) ;  /* 0x0000000908647547 */ /* 0x008fea000b800000 */
[----:B------:R-:W0:Y:S01]  /*00c0*/  S2UR UR6, SR_CgaCtaId ;  /* 0x00000000000679c3 */ /* 0x000e220000008800 */
[----:B------:R-:W-:Y:S01]  /*00d0*/  UMOV UR4, 0x400 ;  /* 0x0000040000047882 */ /* 0x000fe20000000000 */
[----:B------:R-:W-:Y:S01]  /*00e0*/  UISETP.GE.AND UP0, UPT, UR7, -0x3, UPT ;  /* 0xfffffffd0700788c */ /* 0x000fe2000bf06270 */
[----:B------:R-:W-:Y:S01]  /*00f0*/  MOV R25, RZ ;  /* 0x000000ff00197202 */ /* 0x000fe20000000f00 */
[----:B------:R-:W-:Y:S02]  /*0100*/  UIADD3 UR5, UPT, UPT, UR4, 0x1c0, URZ ;  /* 0x000001c004057890 */ /* 0x000fe4000fffe0ff */
[----:B0-----:R-:W-:Y:S02]  /*0110*/  ULEA UR4, UR6, UR4, 0x18 ;  /* 0x0000000406047291 */ /* 0x001fe4000f8ec0ff */
[----:B------:R-:W-:Y:S02]  /*0120*/  ULEA UR5, UR6, UR5, 0x18 ;  /* 0x0000000506057291 */ /* 0x000fe4000f8ec0ff */
[----:B------:R-:W-:-:S02]  /*0130*/  UIADD3 UR6, UPT, UPT, UR7, 0x7, URZ ;  /* 0x0000000707067890 */ /* 0x000fc4000fffe0ff */
[C---:B------:R-:W-:Y:S01]  /*0140*/  LEA R17, R3.reuse, UR4, 0x5 ;  /* 0x0000000403117c11 */ /* 0x040fe2000f8e28ff */
[----:B------:R-:W-:Y:S01]  /*0150*/  UMOV UR4, URZ ;  /* 0x000000ff00047c82 */ /* 0x000fe20008000000 */
[C---:B------:R-:W-:Y:S02]  /*0160*/  LEA R4, R0.reuse, UR5, 0x2 ;  /* 0x0000000500047c11 */ /* 0x040fe4000f8e10ff */
[----:B------:R-:W-:Y:S02]  /*0170*/  LEA R24, R0, R17, 0x2 ;  /* 0x0000001100187211 */ /* 0x000fe400078e10ff */
[----:B------:R-:W-:Y:S01]  /*0180*/  LEA R23, R3, R4, 0x5 ;  /* 0x0000000403177211 */ /* 0x000fe200078e28ff */
[----:B------:R-:W-:Y:S06]  /*0190*/  BRA.U !UP0, `(.L_x_1) ;  /* 0x0000000508847547 */ /* 0x000fec000b800000 */
[----:B------:R-:W0:Y:S01]  /*01a0*/  LDCU UR10, c[0x0][0x3a0] ;  /* 0x00007400ff0a77ac */ /* 0x000e220008000800 */
[----:B------:R-:W1:Y:S01]  /*01b0*/  LDC R21, c[0x0][0x3a0] ;  /* 0x0000e800ff157b82 */ /* 0x000e620000000800 */
[----:B------:R-:W-:Y:S01]  /*01c0*/  IADD3 R9, PT, PT, R3, 0x8, RZ ;  /* 0x0000000803097810 */ /* 0x000fe20007ffe0ff */
[--C-:B------:R-:W-:Y:S01]  /*01d0*/  IMAD R16, R7, UR7, R0.reuse ;  /* 0x0000000707107c24 */ /* 0x100fe2000f8e0200 */
[----:B------:R-:W2:Y:S01]  /*01e0*/  LDCU UR11, c[0x0][0x398] ;  /* 0x00007300ff0b77ac */ /* 0x000ea20008000800 */
[----:B------:R-:W-:Y:S02]  /*01f0*/  MOV R25, RZ ;  /* 0x000000ff00197202 */ /* 0x000fe40000000f00 */
[----:B------:R-:W-:Y:S01]  /*0200*/  MOV R19, R0 ;  /* 0x0000000000137202 */ /* 0x000fe20000000f00 */
[----:B------:R-:W-:Y:S01]  /*0210*/  USHF.R.U32.HI UR4, URZ, 0x1, UR6 ;  /* 0x00000001ff047899 */ /* 0x000fe20008011606 */
[----:B------:R-:W-:Y:S01]  /*0220*/  MOV R18, R3 ;  /* 0x0000000300127202 */ /* 0x000fe20000000f00 */
[----:B------:R-:W3:Y:S01]  /*0230*/  LDCU UR5, c[0x0][0x39c] ;  /* 0x00007380ff0577ac */ /* 0x000ee20008000800 */
[----:B------:R-:W-:Y:S01]  /*0240*/  IADD3 R16, PT, PT, R16, 0x8, RZ ;  /* 0x0000000810107810 */ /* 0x000fe20007ffe0ff */
[----:B------:R-:W-:Y:S01]  /*0250*/  ULOP3.LUT UR4, UR4, 0x7ffffffe, URZ, 0xc0, !UPT ;  /* 0x7ffffffe04047892 */ /* 0x000fe2000f8ec0ff */
[----:B0-----:R-:W-:-:S03]  /*0260*/  IMAD R22, R9, UR10, R0 ;  /* 0x0000000a09167c24 */ /* 0x001fc6000f8e0200 */
[----:B------:R-:W-:Y:S01]  /*0270*/  UIADD3 UR4, UPT, UPT, -UR4, URZ, URZ ;  /* 0x000000ff04047290 */ /* 0x000fe2000fffe1ff */
[----:B------:R-:W-:Y:S01]  /*0280*/  IMAD R20, R3, UR10, R0 ;  /* 0x0000000a03147c24 */ /* 0x000fe2000f8e0200 */
[----:B--2---:R-:W-:Y:S02]  /*0290*/  ISETP.GE.AND P1, PT, R7, UR11, PT ;  /* 0x0000000b07007c0c */ /* 0x004fe4000bf26270 */
[C---:B------:R-:W-:Y:S02]  /*02a0*/  LEA R22, R5.reuse, R22, 0x3 ;  /* 0x0000001605167211 */ /* 0x040fe400078e18ff */
[----:B------:R-:W-:-:S09]  /*02b0*/  LEA R20, R5, R20, 0x3 ;  /* 0x0000001405147211 */ /* 0x000fd200078e18ff */
.L_x_2:
[----:B-1----:R-:W-:Y:S01]  /*02c0*/  ISETP.GE.AND P0, PT, R6, R21, PT ;  /* 0x000000150600720c */ /* 0x002fe20003f06270 */
[----:B---3--:R-:W-:Y:S01]  /*02d0*/  UMOV UR7, UR5 ;  /* 0x0000000500077c82 */ /* 0x008fe20008000000 */
[----:B------:R-:W-:Y:S01]  /*02e0*/  HFMA2 R27, -RZ, RZ, 0, 0 ;  /* 0x00000000ff1b7431 */ /* 0x000fe200000001ff */
[----:B------:R-:W-:Y:S02]  /*02f0*/  ISETP.GE.U32.OR P2, PT, R19, UR7, P1 ;  /* 0x0000000713007c0c */ /* 0x000fe40008f46470 */
[----:B------:R-:W-:Y:S02]  /*0300*/  ISETP.GE.U32.OR P3, PT, R18, UR7, P0 ;  /* 0x0000000712007c0c */ /* 0x000fe40008766470 */
[----:B------:R-:W-:-:S09]  /*0310*/  MOV R28, RZ ;  /* 0x000000ff001c7202 */ /* 0x000fd20000000f00 */
[----:B------:R-:W0:Y:S01]  /*0320*/  @!P2 LDC.64 R10, c[0x0][0x380] ;  /* 0x0000e000ff0aab82 */ /* 0x000e220000000a00 */
[----:B------:R-:W-:-:S07]  /*0330*/  @!P2 IADD3 R13, PT, PT, R16, -0x8, RZ ;  /* 0xfffffff8100da810 */ /* 0x000fce0007ffe0ff */
[----:B------:R-:W1:Y:S01]  /*0340*/  @!P3 LDC.64 R8, c[0x0][0x388] ;  /* 0x0000e200ff08bb82 */ /* 0x000e620000000a00 */
[----:B0-----:R-:W-:-:S05]  /*0350*/  @!P2 IMAD.WIDE.U32 R10, R13, 0x4, R10 ;  /* 0x000000040d0aa825 */ /* 0x001fca00078e000a */
[----:B------:R-:W2:Y:S01]  /*0360*/  @!P2 LDG.E R27, desc[UR8][R10.64] ;  /* 0x000000080a1ba981 */ /* 0x000ea2000c1e1900 */
[----:B-1----:R-:W-:-:S05]  /*0370*/  @!P3 IMAD.WIDE.U32 R8, R20, 0x4, R8 ;  /* 0x000000041408b825 */ /* 0x002fca00078e0008 */
[----:B------:R-:W3:Y:S04]  /*0380*/  @!P3 LDG.E R28, desc[UR8][R8.64] ;  /* 0x00000008081cb981 */ /* 0x000ee8000c1e1900 */
[----:B--2---:R-:W-:Y:S04]  /*0390*/  STS [R24], R27 ;  /* 0x0000001b18007388 */ /* 0x004fe80000000800 */
[----:B---3--:R-:W-:Y:S01]  /*03a0*/  STS [R23], R28 ;  /* 0x0000001c17007388 */ /* 0x008fe20000000800 */
[----:B------:R-:W-:Y:S06]  /*03b0*/  BAR.SYNC.DEFER_BLOCKING 0x0 ;  /* 0x0000000000007b1d */ /* 0x000fec0000010000 */
[----:B------:R-:W-:Y:S04]  /*03c0*/  LDS R26, [R4] ;  /* 0x00000000041a7984 */ /* 0x000fe80000000800 */
[----:B------:R-:W0:Y:S04]  /*03d0*/  LDS.128 R12, [R17] ;  /* 0x00000000110c7984 */ /* 0x000e280000000c00 */
[----:B------:R-:W1:Y:S04]  /*03e0*/  LDS R29, [R4+0x20] ;  /* 0x00002000041d7984 */ /* 0x000e680000000800 */
[----:B------:R-:W2:Y:S01]  /*03f0*/  LDS R8, [R4+0x40] ;  /* 0x0000400004087984 */ /* 0x000ea20000000800 */
[----:B0-----:R-:W-:-:S03]  /*0400*/  FFMA R12, R12, R26, R25 ;  /* 0x0000001a0c0c7223 */ /* 0x001fc60000000019 */
[----:B------:R-:W0:Y:S01]  /*0410*/  LDS R26, [R4+0x60] ;  /* 0x00006000041a7984 */ /* 0x000e220000000800 */
[----:B-1----:R-:W-:-:S03]  /*0420*/  FFMA R13, R29, R13, R12 ;  /* 0x0000000d1d0d7223 */ /* 0x002fc6000000000c */
[----:B------:R-:W-:Y:S01]  /*0430*/  LDS R25, [R4+0x80] ;  /* 0x0000800004197984 */ /* 0x000fe20000000800 */
[----:B--2---:R-:W-:-:S03]  /*0440*/  FFMA R27, R8, R14, R13 ;  /* 0x0000000e081b7223 */ /* 0x004fc6000000000d */
[----:B------:R-:W1:Y:S01]  /*0450*/  LDS.128 R8, [R17+0x10] ;  /* 0x0000100011087984 */ /* 0x000e620000000c00 */
[----:B------:R-:W-:-:S03]  /*0460*/  IADD3 R12, PT, PT, R19, 0x8, RZ ;  /* 0x00000008130c7810 */ /* 0x000fc60007ffe0ff */
[----:B------:R-:W-:Y:S01]  /*0470*/  LDS R29, [R4+0xc0] ;  /* 0x0000c000041d7984 */ /* 0x000fe20000000800 */
[----:B------:R-:W-:-:S13]  /*0480*/  ISETP.GE.U32.OR P2, PT, R12, UR7, P1 ;  /* 0x000000070c007c0c */ /* 0x000fda0008f46470 */
[----:B------:R-:W2:Y:S01]  /*0490*/  @!P2 LDC.64 R12, c[0x0][0x380] ;  /* 0x0000e000ff0cab82 */ /* 0x000ea20000000a00 */
[----:B0-----:R-:W-:-:S04]  /*04a0*/  FFMA R15, R26, R15, R27 ;  /* 0x0000000f1a0f7223 */ /* 0x001fc8000000001b */
[----:B-1----:R-:W-:Y:S02]  /*04b0*/  FFMA R28, R8, R25, R15 ;  /* 0x00000019081c7223 */ /* 0x002fe4000000000f */
[----:B------:R-:W0:Y:S04]  /*04c0*/  LDS R25, [R4+0xa0] ;  /* 0x0000a00004197984 */ /* 0x000e280000000800 */
[----:B------:R-:W1:Y:S01]  /*04d0*/  LDS R8, [R4+0xe0] ;  /* 0x0000e00004087984 */ /* 0x000e620000000800 */
[----:B------:R-:W-:Y:S02]  /*04e0*/  HFMA2 R27, -RZ, RZ, 0, 0 ;  /* 0x00000000ff1b7431 */ /* 0x000fe400000001ff */
[----:B--2---:R-:W-:Y:S01]  /*04f0*/  @!P2 IMAD.WIDE.U32 R14, R16, 0x4, R12 ;  /* 0x00000004100ea825 */ /* 0x004fe200078e000c */
[----:B------:R-:W-:Y:S06]  /*0500*/  BAR.SYNC.DEFER_BLOCKING 0x0 ;  /* 0x0000000000007b1d */ /* 0x000fec0000010000 */
[----:B------:R-:W2:Y:S01]  /*0510*/  @!P2 LDG.E R27, desc[UR8][R14.64] ;  /* 0x000000080e1ba981 */ /* 0x000ea2000c1e1900 */
[----:B------:R-:W-:-:S04]  /*0520*/  IADD3 R12, PT, PT, R18, 0x8, RZ ;  /* 0x00000008120c7810 */ /* 0x000fc80007ffe0ff */
[----:B------:R-:W-:-:S13]  /*0530*/  ISETP.GE.U32.OR P0, PT, R12, UR7, P0 ;  /* 0x000000070c007c0c */ /* 0x000fda0008706470 */
[----:B------:R-:W3:Y:S01]  /*0540*/  @!P0 LDC.64 R12, c[0x0][0x388] ;  /* 0x0000e200ff0c8b82 */ /* 0x000ee20000000a00 */
[----:B--2---:R3:W-:Y:S02]  /*0550*/  STS [R24], R27 ;  /* 0x0000001b18007388 */ /* 0x0047e40000000800 */
[----:B---3--:R-:W-:Y:S01]  /*0560*/  @!P0 IMAD.WIDE.U32 R26, R22, 0x4, R12 ;  /* 0x00000004161a8825 */ /* 0x008fe200078e000c */
[----:B------:R-:W-:-:S06]  /*0570*/  MOV R12, RZ ;  /* 0x000000ff000c7202 */ /* 0x000fcc0000000f00 */
[----:B------:R-:W2:Y:S01]  /*0580*/  @!P0 LDG.E R12, desc[UR8][R26.64] ;  /* 0x000000081a0c8981 */ /* 0x000ea2000c1e1900 */
[----:B0-----:R-:W-:-:S04]  /*0590*/  FFMA R28, R25, R9, R28 ;  /* 0x00000009191c7223 */ /* 0x001fc8000000001c */
[----:B------:R-:W-:-:S04]  /*05a0*/  FFMA R29, R29, R10, R28 ;  /* 0x0000000a1d1d7223 */ /* 0x000fc8000000001c */
[----:B-1----:R-:W-:Y:S01]  /*05b0*/  FFMA R11, R8, R11, R29 ;  /* 0x0000000b080b7223 */ /* 0x002fe2000000001d */
[----:B------:R-:W-:-:S04]  /*05c0*/  UIADD3 UR4, UPT, UPT, UR4, 0x2, URZ ;  /* 0x0000000204047890 */ /* 0x000fc8000fffe0ff */
[----:B------:R-:W-:Y:S01]  /*05d0*/  UISETP.NE.AND UP0, UPT, UR4, URZ, UPT ;  /* 0x000000ff0400728c */ /* 0x000fe2000bf05270 */
[----:B------:R-:W-:Y:S02]  /*05e0*/  IADD3 R18, PT, PT, R18, 0x10, RZ ;  /* 0x0000001012127810 */ /* 0x000fe40007ffe0ff */
[----:B------:R-:W-:Y:S02]  /*05f0*/  IADD3 R19, PT, PT, R19, 0x10, RZ ;  /* 0x0000001013137810 */ /* 0x000fe40007ffe0ff */
[C---:B------:R-:W-:Y:S02]  /*0600*/  LEA R20, R21.reuse, R20, 0x4 ;  /* 0x0000001415147211 */ /* 0x040fe400078e20ff */
[----:B------:R-:W-:Y:S02]  /*0610*/  IADD3 R16, PT, PT, R16, 0x10, RZ ;  /* 0x0000001010107810 */ /* 0x000fe40007ffe0ff */
[----:B------:R-:W-:Y:S01]  /*0620*/  LEA R22, R21, R22, 0x4 ;  /* 0x0000001615167211 */ /* 0x000fe200078e20ff */
[----:B--2---:R-:W-:Y:S01]  /*0630*/  STS [R23], R12 ;  /* 0x0000000c17007388 */ /* 0x004fe20000000800 */
[----:B------:R-:W-:Y:S06]  /*0640*/  BAR.SYNC.DEFER_BLOCKING 0x0 ;  /* 0x0000000000007b1d */ /* 0x000fec0000010000 */
[----:B------:R-:W-:Y:S04]  /*0650*/  LDS R9, [R4] ;  /* 0x0000000004097984 */ /* 0x000fe80000000800 */
[----:B------:R-:W0:Y:S04]  /*0660*/  LDS.128 R12, [R17] ;  /* 0x00000000110c7984 */ /* 0x000e280000000c00 */
[----:B------:R-:W1:Y:S04]  /*0670*/  LDS R10, [R4+0x20] ;  /* 0x00002000040a7984 */ /* 0x000e680000000800 */
[----:B------:R-:W2:Y:S04]  /*0680*/  LDS R25, [R4+0x40] ;  /* 0x0000400004197984 */ /* 0x000ea80000000800 */
[----:B------:R-:W3:Y:S04]  /*0690*/  LDS R28, [R4+0x60] ;  /* 0x00006000041c7984 */ /* 0x000ee80000000800 */
[----:B------:R-:W-:Y:S01]  /*06a0*/  LDS R27, [R4+0xa0] ;  /* 0x0000a000041b7984 */ /* 0x000fe20000000800 */
[----:B0-----:R-:W-:-:S03]  /*06b0*/  FFMA R8, R12, R9, R11 ;  /* 0x000000090c087223 */ /* 0x001fc6000000000b */
[----:B------:R-:W-:Y:S01]  /*06c0*/  LDS R12, [R4+0xc0] ;  /* 0x0000c000040c7984 */ /* 0x000fe20000000800 */
[----:B-1----:R-:W-:-:S03]  /*06d0*/  FFMA R26, R10, R13, R8 ;  /* 0x0000000d0a1a7223 */ /* 0x002fc60000000008 */
[----:B------:R-:W-:Y:S04]  /*06e0*/  LDS R13, [R4+0x80] ;  /* 0x00008000040d7984 */ /* 0x000fe80000000800 */
[----:B------:R-:W0:Y:S01]  /*06f0*/  LDS.128 R8, [R17+0x10] ;  /* 0x0000100011087984 */ /* 0x000e220000000c00 */
[----:B--2---:R-:W-:-:S04]  /*0700*/  FFMA R25, R25, R14, R26 ;  /* 0x0000000e19197223 */ /* 0x004fc8000000001a */
[----:B---3--:R-:W-:Y:S02]  /*0710*/  FFMA R15, R28, R15, R25 ;  /* 0x0000000f1c0f7223 */ /* 0x008fe40000000019 */
[----:B------:R-:W1:Y:S02]  /*0720*/  LDS R25, [R4+0xe0] ;  /* 0x0000e00004197984 */ /* 0x000e640000000800 */
[----:B0-----:R-:W-:-:S04]  /*0730*/  FFMA R8, R8, R13, R15 ;  /* 0x0000000d08087223 */ /* 0x001fc8000000000f */
[----:B------:R-:W-:-:S04]  /*0740*/  FFMA R9, R27, R9, R8 ;  /* 0x000000091b097223 */ /* 0x000fc80000000008 */
[----:B------:R-:W-:-:S04]  /*0750*/  FFMA R10, R12, R10, R9 ;  /* 0x0000000a0c0a7223 */ /* 0x000fc80000000009 */
[----:B-1----:R-:W-:Y:S01]  /*0760*/  FFMA R25, R25, R11, R10 ;  /* 0x0000000b19197223 */ /* 0x002fe2000000000a */
[----:B------:R-:W-:Y:S06]  /*0770*/  BAR.SYNC.DEFER_BLOCKING 0x0 ;  /* 0x0000000000007b1d */ /* 0x000fec0000010000 */
[----:B------:R-:W-:Y:S05]  /*0780*/  BRA.U UP0, `(.L_x_2) ;  /* 0xfffffff900cc7547 */ /* 0x000fea000b83ffff */
[----:B------:R-:W-:-:S04]  /*0790*/  USHF.L.U32 UR4, UR6, 0x2, URZ ;  /* 0x0000000206047899 */ /* 0x000fc800080006ff */
[----:B------:R-:W-:-:S12]  /*07a0*/  ULOP3.LUT UR4, UR4, 0xfffffff0, URZ, 0xc0, !UPT ;  /* 0xfffffff004047892 */ /* 0x000fd8000f8ec0ff */
.L_x_1:
[----:B------:R-:W-:-:S09]  /*07b0*/  ULOP3.LUT UP0, URZ, UR6, 0x2, URZ, 0xc0, !UPT ;  /* 0x0000000206ff7892 */ /* 0x000fd2000f80c0ff */
[----:B------:R-:W-:Y:S05]  /*07c0*/  BRA.U !UP0, `(.L_x_0) ;  /* 0x0000000108a07547 */ /* 0x000fea000b800000 */
[----:B------:R-:W0:Y:S01]  /*07d0*/  LDCU UR5, c[0x0][0x398] ;  /* 0x00007300ff0577ac */ /* 0x000e220008000800 */
[----:B------:R-:W-:Y:S01]  /*07e0*/  IADD3 R19, PT, PT, R3, UR4, RZ ;  /* 0x0000000403137c10 */ /* 0x000fe2000fffe0ff */
[----:B------:R-:W-:Y:S01]  /*07f0*/  HFMA2 R21, -RZ, RZ, 0, 0 ;  /* 0x00000000ff157431 */ /* 0x000fe200000001ff */
[----:B------:R-:W-:Y:S01]  /*0800*/  IADD3 R10, PT, PT, R0, UR4, RZ ;  /* 0x00000004000a7c10 */ /* 0x000fe2000fffe0ff */
[----:B------:R-:W1:Y:S01]  /*0810*/  LDCU UR6, c[0x0][0x3a0] ;  /* 0x00007400ff0677ac */ /* 0x000e620008000800 */
[----:B------:R-:W-:Y:S02]  /*0820*/  ISETP.GE.U32.AND P1, PT, R19, UR7, PT ;  /* 0x0000000713007c0c */ /* 0x000fe4000bf26070 */
[----:B------:R-:W-:Y:S02]  /*0830*/  MOV R16, RZ ;  /* 0x000000ff00107202 */ /* 0x000fe40000000f00 */
[----:B0-----:R-:W-:-:S04]  /*0840*/  ISETP.GE.AND P0, PT, R7, UR5, PT ;  /* 0x0000000507007c0c */ /* 0x001fc8000bf06270 */
[----:B------:R-:W-:Y:S02]  /*0850*/  ISETP.GE.U32.OR P0, PT, R10, UR7, P0 ;  /* 0x000000070a007c0c */ /* 0x000fe40008706470 */
[----:B-1----:R-:W-:-:S11]  /*0860*/  ISETP.GE.OR P1, PT, R6, UR6, P1 ;  /* 0x0000000606007c0c */ /* 0x002fd60008f26670 */
[----:B------:R-:W0:Y:S01]  /*0870*/  @!P0 LDC.64 R12, c[0x0][0x380] ;  /* 0x0000e000ff0c8b82 */ /* 0x000e220000000a00 */
[----:B------:R-:W-:Y:S02]  /*0880*/  @!P0 IMAD R11, R7, UR7, R10 ;  /* 0x00000007070b8c24 */ /* 0x000fe4000f8e020a */
[----:B------:R-:W-:-:S05]  /*0890*/  @!P1 IMAD R19, R19, UR6, R6 ;  /* 0x0000000613139c24 */ /* 0x000fca000f8e0206 */
        /* <DEDUP_REMOVED lines=11> */
[----:B------:R-:W2:Y:S04]  /*0950*/  LDS R22, [R4+0x40] ;  /* 0x0000400004167984 */ /* 0x000ea80000000800 */
[----:B------:R-:W3:Y:S04]  /*0960*/  LDS R29, [R4+0x60] ;  /* 0x00006000041d7984 */ /* 0x000ee80000000800 */
[----:B------:R-:W-:Y:S04]  /*0970*/  LDS R26, [R4+0x80] ;  /* 0x00008000041a7984 */ /* 0x000fe80000000800 */
[----:B------:R-:W4:Y:S04]  /*0980*/  LDS.128 R12, [R17+0x10] ;  /* 0x00001000110c7984 */ /* 0x000f280000000c00 */
[----:B------:R-:W5:Y:S04]  /*0990*/  LDS R18, [R4+0xa0] ;  /* 0x0000a00004127984 */ /* 0x000f680000000800 */
[----:B------:R-:W5:Y:S04]  /*09a0*/  LDS R19, [R4+0xc0] ;  /* 0x0000c00004137984 */ /* 0x000f680000000800 */
[----:B------:R-:W5:Y:S01]  /*09b0*/  LDS R16, [R4+0xe0] ;  /* 0x0000e00004107984 */ /* 0x000f620000000800 */
[----:B0-----:R-:W-:-:S04]  /*09c0*/  FFMA R8, R8, R20, R25 ;  /* 0x0000001408087223 */ /* 0x001fc80000000019 */
[----:B-1----:R-:W-:-:S04]  /*09d0*/  FFMA R9, R27, R9, R8 ;  /* 0x000000091b097223 */ /* 0x002fc80000000008 */
[----:B--2---:R-:W-:-:S04]  /*09e0*/  FFMA R10, R22, R10, R9 ;  /* 0x0000000a160a7223 */ /* 0x004fc80000000009 */
[----:B---3--:R-:W-:-:S04]  /*09f0*/  FFMA R11, R29, R11, R10 ;  /* 0x0000000b1d0b7223 */ /* 0x008fc8000000000a */
[----:B----4-:R-:W-:-:S04]  /*0a00*/  FFMA R12, R12, R26, R11 ;  /* 0x0000001a0c0c7223 */ /* 0x010fc8000000000b */
[----:B-----5:R-:W-:-:S04]  /*0a10*/  FFMA R12, R18, R13, R12 ;  /* 0x0000000d120c7223 */ /* 0x020fc8000000000c */
[----:B------:R-:W-:-:S04]  /*0a20*/  FFMA R19, R19, R14, R12 ;  /* 0x0000000e13137223 */ /* 0x000fc8000000000c */
[----:B------:R-:W-:Y:S01]  /*0a30*/  FFMA R25, R16, R15, R19 ;  /* 0x0000000f10197223 */ /* 0x000fe20000000013 */
[----:B------:R-:W-:Y:S06]  /*0a40*/  BAR.SYNC.DEFER_BLOCKING 0x0 ;  /* 0x0000000000007b1d */ /* 0x000fec0000010000 */
.L_x_0:
[----:B------:R-:W0:Y:S01]  /*0a50*/  LDCU UR6, c[0x0][0x3a0] ;  /* 0x00007400ff0677ac */ /* 0x000e220008000800 */
[----:B------:R-:W1:Y:S01]  /*0a60*/  LDCU UR4, c[0x0][0x398] ;  /* 0x00007300ff0477ac */ /* 0x000e620008000800 */
[----:B0-----:R-:W-:-:S04]  /*0a70*/  ISETP.GE.AND P0, PT, R6, UR6, PT ;  /* 0x0000000606007c0c */ /* 0x001fc8000bf06270 */
[----:B-1----:R-:W-:-:S13]  /*0a80*/  ISETP.GE.OR P0, PT, R7, UR4, P0 ;  /* 0x0000000407007c0c */ /* 0x002fda0008706670 */
[----:B------:R-:W-:Y:S05]  /*0a90*/  @P0 EXIT ;  /* 0x000000000000094d */ /* 0x000fea0003800000 */
[----:B------:R-:W0:Y:S01]  /*0aa0*/  LDCU UR4, c[0x0][0x364] ;  /* 0x00006c80ff0477ac */ /* 0x000e220008000800 */
[----:B------:R-:W1:Y:S01]  /*0ab0*/  LDC.64 R6, c[0x0][0x390] ;  /* 0x0000e400ff067b82 */ /* 0x000e620000000a00 */
[----:B------:R-:W2:Y:S01]  /*0ac0*/  LDCU UR5, c[0x0][0x360] ;  /* 0x00006c00ff0577ac */ /* 0x000ea20008000800 */
[----:B0-----:R-:W-:Y:S02]  /*0ad0*/  IMAD R2, R2, UR4, R3 ;  /* 0x0000000402027c24 */ /* 0x001fe4000f8e0203 */
[----:B--2---:R-:W-:-:S04]  /*0ae0*/  IMAD R5, R5, UR5, R0 ;  /* 0x0000000505057c24 */ /* 0x004fc8000f8e0200 */
[----:B------:R-:W-:-:S04]  /*0af0*/  IMAD R3, R2, UR6, R5 ;  /* 0x0000000602037c24 */ /* 0x000fc8000f8e0205 */
[----:B-1----:R-:W-:-:S05]  /*0b00*/  IMAD.WIDE.U32 R2, R3, 0x4, R6 ;  /* 0x0000000403027825 */ /* 0x002fca00078e0006 */
[----:B------:R-:W-:Y:S01]  /*0b10*/  STG.E desc[UR8][R2.64], R25 ;  /* 0x0000001902007986 */ /* 0x000fe2000c101908 */
[----:B------:R-:W-:Y:S05]  /*0b20*/  EXIT ;  /* 0x000000000000794d */ /* 0x000fea0003800000 */
.L_x_3:
[----:B------:R-:W-:-:S00]  /*0b30*/  BRA `(.L_x_3) ;  /* 0xfffffffc00fc7947 */ /* 0x000fc0000383ffff */
[----:B------:R-:W-:-:S00]  /*0b40*/  NOP ;  /* 0x0000000000007918 */ /* 0x000fc00000000000 */
        /* <DEDUP_REMOVED lines=11> */
.L_x_30:


//--------------------- .text._Z23TiledMatrixMulGPUBonus1PfS_S_iii --------------------------
	.section	.text._Z23TiledMatrixMulGPUBonus1PfS_S_iii,"ax",@progbits
	.align	128
        .global         _Z23TiledMatrixMulGPUBonus1PfS_S_iii
        .type           _Z23TiledMatrixMulGPUBonus1PfS_S_iii,@function
        .size           _Z23TiledMatrixMulGPUBonus1PfS_S_iii,(.L_x_31 - _Z23TiledMatrixMulGPUBonus1PfS_S_iii)
        .other          _Z23TiledMatrixMulGPUBonus1PfS_S_iii,@"STO_CUDA_ENTRY STV_DEFAULT"
_Z23TiledMatrixMulGPUBonus1PfS_S_iii:
.text._Z23TiledMatrixMulGPUBonus1PfS_S_iii:
        /* <DEDUP_REMOVED lines=44> */
.L_x_6:
        /* <DEDUP_REMOVED lines=79> */
.L_x_5:
        /* <DEDUP_REMOVED lines=42> */
.L_x_4:
        /* <DEDUP_REMOVED lines=14> */
.L_x_7:
        /* <DEDUP_REMOVED lines=13> */
.L_x_31:


//--------------------- .text._Z19TiledMatrixMulGPU25PfS_S_i --------------------------
	.section	.text._Z19TiledMatrixMulGPU25PfS_S_i,"ax",@progbits
	.align	128
        .global         _Z19TiledMatrixMulGPU25PfS_S_i
        .type           _Z19TiledMatrixMulGPU25PfS_S_i,@function
        .size           _Z19TiledMatrixMulGPU25PfS_S_i,(.L_x_32 - _Z19TiledMatrixMulGPU25PfS_S_i)
        .other          _Z19TiledMatrixMulGPU25PfS_S_i,@"STO_CUDA_ENTRY STV_DEFAULT"
_Z19TiledMatrixMulGPU25PfS_S_i:
.text._Z19TiledMatrixMulGPU25PfS_S_i:
[----:B------:R-:W-:Y:S01]  /*0000*/  LDC R1, c[0x0][0x37c] ;  /* 0x0000df00ff017b82 */ /* 0x000fe20000000800 */
[----:B------:R-:W0:Y:S07]  /*0010*/  S2R R9, SR_CTAID.Y ;  /* 0x0000000000097919 */ /* 0x000e2e0000002600 */
[----:B------:R-:W1:Y:S01]  /*0020*/  LDC R0, c[0x0][0x398] ;  /* 0x0000e600ff007b82 */ /* 0x000e620000000800 */
[----:B------:R-:W2:Y:S01]  /*0030*/  LDCU.64 UR4, c[0x0][0x358] ;  /* 0x00006b00ff0477ac */ /* 0x000ea20008000a00 */
[----:B------:R-:W-:Y:S01]  /*0040*/  HFMA2 R15, -RZ, RZ, 0, 0 ;  /* 0x00000000ff0f7431 */ /* 0x000fe200000001ff */
[----:B------:R-:W0:Y:S01]  /*0050*/  S2R R8, SR_TID.Y ;  /* 0x0000000000087919 */ /* 0x000e220000002200 */
[----:B------:R-:W3:Y:S04]  /*0060*/  S2R R16, SR_CTAID.X ;  /* 0x0000000000107919 */ /* 0x000ee80000002500 */
[----:B------:R-:W4:Y:S01]  /*0070*/  LDC.64 R2, c[0x0][0x390] ;  /* 0x0000e400ff027b82 */ /* 0x000f220000000a00 */
[----:B------:R-:W3:Y:S01]  /*0080*/  S2R R17, SR_TID.X ;  /* 0x0000000000117919 */ /* 0x000ee20000002100 */
[----:B-1----:R-:W-:Y:S01]  /*0090*/  ISETP.GE.U32.AND P0, PT, R0, 0x19, PT ;  /* 0x000000190000780c */ /* 0x002fe20003f06070 */
[----:B0-----:R-:W-:-:S02]  /*00a0*/  IMAD R9, R9, 0x19, R8 ;  /* 0x0000001909097824 */ /* 0x001fc400078e0208 */
[----:B---3--:R-:W-:-:S04]  /*00b0*/  IMAD R4, R16, 0x19, R17 ;  /* 0x0000001910047824 */ /* 0x008fc800078e0211 */
[----:B------:R-:W-:-:S04]  /*00c0*/  IMAD R5, R9, R0, R4 ;  /* 0x0000000009057224 */ /* 0x000fc800078e0204 */
[----:B----4-:R-:W-:Y:S02]  /*00d0*/  IMAD.WIDE.U32 R2, R5, 0x4, R2 ;  /* 0x0000000405027825 */ /* 0x010fe400078e0002 */
[----:B--2---:R-:W-:Y:S05]  /*00e0*/  @!P0 BRA `(.L_x_8) ;  /* 0x0000000400a88947 */ /* 0x004fea0003800000 */
[----:B------:R-:W0:Y:S01]  /*00f0*/  S2R R15, SR_CgaCtaId ;  /* 0x00000000000f7919 */ /* 0x000e220000008800 */
[----:B------:R-:W1:Y:S01]  /*0100*/  LDC.64 R4, c[0x0][0x380] ;  /* 0x0000e000ff047b82 */ /* 0x000e620000000a00 */
[----:B------:R-:W-:Y:S01]  /*0110*/  MOV R10, 0x400 ;  /* 0x00000400000a7802 */ /* 0x000fe20000000f00 */
[----:B------:R-:W-:-:S03]  /*0120*/  IMAD.HI.U32 R14, R0, 0x51eb851f, RZ ;  /* 0x51eb851f000e7827 */ /* 0x000fc600078e00ff */
[----:B------:R-:W-:Y:S01]  /*0130*/  IADD3 R12, PT, PT, R10, 0x9c4, RZ ;  /* 0x000009c40a0c7810 */ /* 0x000fe20007ffe0ff */
[-CC-:B------:R-:W-:Y:S01]  /*0140*/  IMAD R13, R8, R0.reuse, R17.reuse ;  /* 0x00000000080d7224 */ /* 0x180fe200078e0211 */
[----:B------:R-:W-:Y:S01]  /*0150*/  SHF.R.U32.HI R14, RZ, 0x3, R14 ;  /* 0x00000003ff0e7819 */ /* 0x000fe2000001160e */
[----:B------:R-:W2:Y:S01]  /*0160*/  LDC.64 R6, c[0x0][0x388] ;  /* 0x0000e200ff067b82 */ /* 0x000ea20000000a00 */
[----:B------:R-:W-:Y:S02]  /*0170*/  IMAD R9, R9, R0, R17 ;  /* 0x0000000009097224 */ /* 0x000fe400078e0211 */
[----:B------:R-:W-:Y:S01]  /*0180*/  IMAD R13, R16, 0x19, R13 ;  /* 0x00000019100d7824 */ /* 0x000fe200078e020d */
[C---:B0-----:R-:W-:Y:S02]  /*0190*/  LEA R11, R15.reuse, R10, 0x18 ;  /* 0x0000000a0f0b7211 */ /* 0x041fe400078ec0ff */
[----:B------:R-:W-:Y:S02]  /*01a0*/  LEA R12, R15, R12, 0x18 ;  /* 0x0000000c0f0c7211 */ /* 0x000fe400078ec0ff */
[----:B------:R-:W-:Y:S01]  /*01b0*/  MOV R15, RZ ;  /* 0x000000ff000f7202 */ /* 0x000fe20000000f00 */
[----:B------:R-:W-:Y:S01]  /*01c0*/  IMAD R10, R8, 0x64, R11 ;  /* 0x00000064080a7824 */ /* 0x000fe200078e020b */
[----:B------:R-:W-:-:S02]  /*01d0*/  LEA R11, R17, R12, 0x2 ;  /* 0x0000000c110b7211 */ /* 0x000fc400078e10ff */
[----:B------:R-:W-:Y:S02]  /*01e0*/  IADD3 R12, PT, PT, -R14, RZ, RZ ;  /* 0x000000ff0e0c7210 */ /* 0x000fe40007ffe1ff */
[----:B------:R-:W-:Y:S01]  /*01f0*/  LEA R14, R17, R10, 0x2 ;  /* 0x0000000a110e7211 */ /* 0x000fe200078e10ff */
[----:B------:R-:W-:-:S07]  /*0200*/  IMAD R8, R8, 0x64, R11 ;  /* 0x0000006408087824 */ /* 0x000fce00078e020b */
.L_x_9:
[----:B-1----:R-:W-:-:S04]  /*0210*/  IMAD.WIDE.U32 R18, R9, 0x4, R4 ;  /* 0x0000000409127825 */ /* 0x002fc800078e0004 */
[----:B--2---:R-:W-:Y:S01]  /*0220*/  IMAD.WIDE.U32 R16, R13, 0x4, R6 ;  /* 0x000000040d107825 */ /* 0x004fe200078e0006 */
[----:B------:R-:W2:Y:S05]  /*0230*/  LDG.E R21, desc[UR4][R18.64] ;  /* 0x0000000412157981 */ /* 0x000eaa000c1e1900 */
[----:B------:R-:W3:Y:S01]  /*0240*/  LDG.E R17, desc[UR4][R16.64] ;  /* 0x0000000410117981 */ /* 0x000ee2000c1e1900 */
[----:B------:R-:W-:Y:S01]  /*0250*/  IADD3 R12, PT, PT, R12, 0x1, RZ ;  /* 0x000000010c0c7810 */ /* 0x000fe20007ffe0ff */
[----:B------:R-:W-:Y:S01]  /*0260*/  IMAD R13, R0, 0x19, R13 ;  /* 0x00000019000d7824 */ /* 0x000fe200078e020d */
[----:B------:R-:W-:Y:S02]  /*0270*/  IADD3 R9, PT, PT, R9, 0x19, RZ ;  /* 0x0000001909097810 */ /* 0x000fe40007ffe0ff */
[----:B------:R-:W-:Y:S01]  /*0280*/  ISETP.NE.AND P0, PT, R12, RZ, PT ;  /* 0x000000ff0c00720c */ /* 0x000fe20003f05270 */
[----:B--2---:R-:W-:Y:S04]  /*0290*/  STS [R14], R21 ;  /* 0x000000150e007388 */ /* 0x004fe80000000800 */
[----:B---3--:R-:W-:Y:S01]  /*02a0*/  STS [R8], R17 ;  /* 0x0000001108007388 */ /* 0x008fe20000000800 */
[----:B------:R-:W-:Y:S06]  /*02b0*/  BAR.SYNC.DEFER_BLOCKING 0x0 ;  /* 0x0000000000007b1d */ /* 0x000fec0000010000 */
[----:B------:R-:W-:Y:S04]  /*02c0*/  LDS R24, [R10] ;  /* 0x000000000a187984 */ /* 0x000fe80000000800 */
[----:B------:R-:W0:Y:S04]  /*02d0*/  LDS R23, [R11] ;  /* 0x000000000b177984 */ /* 0x000e280000000800 */
[----:B------:R-:W-:Y:S04]  /*02e0*/  LDS R28, [R10+0x4] ;  /* 0x000004000a1c7984 */ /* 0x000fe80000000800 */
[----:B------:R-:W1:Y:S04]  /*02f0*/  LDS R27, [R11+0x64] ;  /* 0x000064000b1b7984 */ /* 0x000e680000000800 */
[----:B------:R-:W-:Y:S04]  /*0300*/  LDS R25, [R10+0x8] ;  /* 0x000008000a197984 */ /* 0x000fe80000000800 */
[----:B------:R-:W2:Y:S04]  /*0310*/  LDS R26, [R11+0xc8] ;  /* 0x0000c8000b1a7984 */ /* 0x000ea80000000800 */
[----:B------:R-:W-:Y:S04]  /*0320*/  LDS R20, [R10+0xc] ;  /* 0x00000c000a147984 */ /* 0x000fe80000000800 */
[----:B------:R-:W3:Y:S04]  /*0330*/  LDS R19, [R11+0x12c] ;  /* 0x00012c000b137984 */ /* 0x000ee80000000800 */
[----:B------:R-:W-:Y:S04]  /*0340*/  LDS R21, [R10+0x10] ;  /* 0x000010000a157984 */ /* 0x000fe80000000800 */
[----:B------:R-:W4:Y:S04]  /*0350*/  LDS R22, [R11+0x190] ;  /* 0x000190000b167984 */ /* 0x000f280000000800 */
[----:B------:R-:W-:Y:S01]  /*0360*/  LDS R17, [R10+0x18] ;  /* 0x000018000a117984 */ /* 0x000fe20000000800 */
[----:B0-----:R-:W-:-:S03]  /*0370*/  FFMA R15, R24, R23, R15 ;  /* 0x00000017180f7223 */ /* 0x001fc6000000000f */
[----:B------:R-:W-:Y:S04]  /*0380*/  LDS R18, [R11+0x258] ;  /* 0x000258000b127984 */ /* 0x000fe80000000800 */
[----:B------:R-:W-:Y:S01]  /*0390*/  LDS R23, [R10+0x14] ;  /* 0x000014000a177984 */ /* 0x000fe20000000800 */
[----:B-1----:R-:W-:-:S03]  /*03a0*/  FFMA R28, R28, R27, R15 ;  /* 0x0000001b1c1c7223 */ /* 0x002fc6000000000f */
[----:B------:R-:W0:Y:S04]  /*03b0*/  LDS R24, [R11+0x1f4] ;  /* 0x0001f4000b187984 */ /* 0x000e280000000800 */
[----:B------:R-:W-:Y:S01]  /*03c0*/  LDS R15, [R10+0x1c] ;  /* 0x00001c000a0f7984 */ /* 0x000fe20000000800 */
[----:B--2---:R-:W-:-:S03]  /*03d0*/  FFMA R25, R25, R26, R28 ;  /* 0x0000001a19197223 */ /* 0x004fc6000000001c */
[----:B------:R-:W1:Y:S01]  /*03e0*/  LDS R16, [R11+0x2bc] ;  /* 0x0002bc000b107984 */ /* 0x000e620000000800 */
[----:B---3--:R-:W-:-:S03]  /*03f0*/  FFMA R26, R20, R19, R25 ;  /* 0x00000013141a7223 */ /* 0x008fc60000000019 */
[----:B------:R-:W-:Y:S04]  /*0400*/  LDS R19, [R10+0x20] ;  /* 0x000020000a137984 */ /* 0x000fe80000000800 */
[----:B------:R-:W2:Y:S01]  /*0410*/  LDS R20, [R11+0x320] ;  /* 0x000320000b147984 */ /* 0x000ea20000000800 */
[----:B----4-:R-:W-:-:S03]  /*0420*/  FFMA R26, R21, R22, R26 ;  /* 0x00000016151a7223 */ /* 0x010fc6000000001a */
[----:B------:R-:W-:Y:S04]  /*0430*/  LDS R21, [R10+0x24] ;  /* 0x000024000a157984 */ /* 0x000fe80000000800 */
[----:B------:R-:W3:Y:S01]  /*0440*/  LDS R22, [R11+0x384] ;  /* 0x000384000b167984 */ /* 0x000ee20000000800 */
[----:B0-----:R-:W-:-:S03]  /*0450*/  FFMA R26, R23, R24, R26 ;  /* 0x00000018171a7223 */ /* 0x001fc6000000001a */
[----:B------:R-:W-:Y:S01]  /*0460*/  LDS R23, [R10+0x28] ;  /* 0x000028000a177984 */ /* 0x000fe20000000800 */
[----:B------:R-:W-:-:S03]  /*0470*/  FFMA R26, R17, R18, R26 ;  /* 0x00000012111a7223 */ /* 0x000fc6000000001a */
[----:B------:R-:W0:Y:S01]  /*0480*/  LDS R24, [R11+0x3e8] ;  /* 0x0003e8000b187984 */ /* 0x000e220000000800 */
[----:B-1----:R-:W-:-:S03]  /*0490*/  FFMA R26, R15, R16, R26 ;  /* 0x000000100f1a7223 */ /* 0x002fc6000000001a */
[----:B------:R-:W-:Y:S04]  /*04a0*/  LDS R17, [R10+0x2c] ;  /* 0x00002c000a117984 */ /* 0x000fe80000000800 */
[----:B------:R-:W1:Y:S04]  /*04b0*/  LDS R18, [R11+0x44c] ;  /* 0x00044c000b127984 */ /* 0x000e680000000800 */
[----:B------:R-:W-:Y:S01]  /*04c0*/  LDS R16, [R10+0x30] ;  /* 0x000030000a107984 */ /* 0x000fe20000000800 */
[----:B--2---:R-:W-:-:S03]  /*04d0*/  FFMA R26, R19, R20, R26 ;  /* 0x00000014131a7223 */ /* 0x004fc6000000001a */
[----:B------:R-:W2:Y:S04]  /*04e0*/  LDS R15, [R11+0x4b0] ;  /* 0x0004b0000b0f7984 */ /* 0x000ea80000000800 */
[----:B------:R-:W-:Y:S01]  /*04f0*/  LDS R19, [R10+0x34] ;  /* 0x000034000a137984 */ /* 0x000fe20000000800 */
[----:B---3--:R-:W-:-:S03]  /*0500*/  FFMA R26, R21, R22, R26 ;  /* 0x00000016151a7223 */ /* 0x008fc6000000001a */
[----:B------:R-:W3:Y:S04]  /*0510*/  LDS R20, [R11+0x514] ;  /* 0x000514000b147984 */ /* 0x000ee80000000800 */
[----:B------:R-:W-:Y:S04]  /*0520*/  LDS R21, [R10+0x38] ;  /* 0x000038000a157984 */ /* 0x000fe80000000800 */
[----:B------:R-:W4:Y:S01]  /*0530*/  LDS R22, [R11+0x578] ;  /* 0x000578000b167984 */ /* 0x000f220000000800 */
[----:B0-----:R-:W-:-:S03]  /*0540*/  FFMA R26, R23, R24, R26 ;  /* 0x00000018171a7223 */ /* 0x001fc6000000001a */
[----:B------:R-:W-:Y:S04]  /*0550*/  LDS R23, [R10+0x3c] ;  /* 0x00003c000a177984 */ /* 0x000fe80000000800 */
[----:B------:R-:W0:Y:S01]  /*0560*/  LDS R24, [R11+0x5dc] ;  /* 0x0005dc000b187984 */ /* 0x000e220000000800 */
[----:B-1----:R-:W-:-:S03]  /*0570*/  FFMA R25, R17, R18, R26 ;  /* 0x0000001211197223 */ /* 0x002fc6000000001a */
[----:B------:R-:W-:Y:S04]  /*0580*/  LDS R17, [R10+0x40] ;  /* 0x000040000a117984 */ /* 0x000fe80000000800 */
[----:B------:R-:W1:Y:S01]  /*0590*/  LDS R18, [R11+0x640] ;  /* 0x000640000b127984 */ /* 0x000e620000000800 */
[----:B--2---:R-:W-:-:S03]  /*05a0*/  FFMA R26, R16, R15, R25 ;  /* 0x0000000f101a7223 */ /* 0x004fc60000000019 */
[----:B------:R-:W-:Y:S04]  /*05b0*/  LDS R16, [R10+0x44] ;  /* 0x000044000a107984 */ /* 0x000fe80000000800 */
[----:B------:R-:W2:Y:S01]  /*05c0*/  LDS R15, [R11+0x6a4] ;  /* 0x0006a4000b0f7984 */ /* 0x000ea20000000800 */
[----:B---3--:R-:W-:-:S03]  /*05d0*/  FFMA R26, R19, R20, R26 ;  /* 0x00000014131a7223 */ /* 0x008fc6000000001a */
[----:B------:R-:W-:Y:S04]  /*05e0*/  LDS R20, [R10+0x48] ;  /* 0x000048000a147984 */ /* 0x000fe80000000800 */
[----:B------:R-:W3:Y:S01]  /*05f0*/  LDS R19, [R11+0x708] ;  /* 0x000708000b137984 */ /* 0x000ee20000000800 */
[----:B----4-:R-:W-:-:S03]  /*0600*/  FFMA R26, R21, R22, R26 ;  /* 0x00000016151a7223 */ /* 0x010fc6000000001a */
        /* <DEDUP_REMOVED lines=17> */
[----:B0-----:R-:W-:-:S04]  /*0720*/  FFMA R24, R24, R23, R21 ;  /* 0x0000001718187223 */ /* 0x001fc80000000015 */
[----:B-1----:R-:W-:-:S04]  /*0730*/  FFMA R18, R17, R18, R24 ;  /* 0x0000001211127223 */ /* 0x002fc80000000018 */
[----:B--2---:R-:W-:-:S04]  /*0740*/  FFMA R16, R15, R16, R18 ;  /* 0x000000100f107223 */ /* 0x004fc80000000012 */
[----:B---3--:R-:W-:-:S04]  /*0750*/  FFMA R16, R19, R20, R16 ;  /* 0x0000001413107223 */ /* 0x008fc80000000010 */
[----:B----4-:R-:W-:Y:S01]  /*0760*/  FFMA R15, R25, R22, R16 ;  /* 0x00000016190f7223 */ /* 0x010fe20000000010 */
[----:B------:R-:W-:Y:S06]  /*0770*/  BAR.SYNC.DEFER_BLOCKING 0x0 ;  /* 0x0000000000007b1d */ /* 0x000fec0000010000 */
[----:B------:R-:W-:Y:S05]  /*0780*/  @P0 BRA `(.L_x_9) ;  /* 0xfffffff800a00947 */ /* 0x000fea000383ffff */
.L_x_8:
[----:B------:R-:W-:Y:S01]  /*0790*/  STG.E desc[UR4][R2.64], R15 ;  /* 0x0000000f02007986 */ /* 0x000fe2000c101904 */
[----:B------:R-:W-:Y:S05]  /*07a0*/  EXIT ;  /* 0x000000000000794d */ /* 0x000fea0003800000 */
.L_x_10:
        /* <DEDUP_REMOVED lines=13> */
.L_x_32:


//--------------------- .text._Z19TiledMatrixMulGPU20PfS_S_i --------------------------
	.section	.text._Z19TiledMatrixMulGPU20PfS_S_i,"ax",@progbits
	.align	128
        .global         _Z19TiledMatrixMulGPU20PfS_S_i
        .type           _Z19TiledMatrixMulGPU20PfS_S_i,@function
        .size           _Z19TiledMatrixMulGPU20PfS_S_i,(.L_x_33 - _Z19TiledMatrixMulGPU20PfS_S_i)
        .other          _Z19TiledMatrixMulGPU20PfS_S_i,@"STO_CUDA_ENTRY STV_DEFAULT"
_Z19TiledMatrixMulGPU20PfS_S_i:
.text._Z19TiledMatrixMulGPU20PfS_S_i:
        /* <DEDUP_REMOVED lines=18> */
[----:B------:R-:W-:Y:S01]  /*0120*/  IMAD.HI.U32 R6, R0, -0x33333333, RZ ;  /* 0xcccccccd00067827 */ /* 0x000fe200078e00ff */
[----:B------:R-:W-:Y:S02]  /*0130*/  MOV R15, RZ ;  /* 0x000000ff000f7202 */ /* 0x000fe40000000f00 */
[----:B------:R-:W-:Y:S01]  /*0140*/  IADD3 R3, PT, PT, R2, 0x640, RZ ;  /* 0x0000064002037810 */ /* 0x000fe20007ffe0ff */
[-CC-:B------:R-:W-:Y:S01]  /*0150*/  IMAD R8, R9, R0.reuse, R7.reuse ;  /* 0x0000000009087224 */ /* 0x180fe200078e0207 */
[----:B------:R-:W-:Y:S01]  /*0160*/  SHF.R.U32.HI R6, RZ, 0x4, R6 ;  /* 0x00000004ff067819 */ /* 0x000fe20000011606 */
[----:B------:R-:W2:Y:S01]  /*0170*/  LDC.64 R18, c[0x0][0x388] ;  /* 0x0000e200ff127b82 */ /* 0x000ea20000000a00 */
[----:B------:R-:W-:-:S02]  /*0180*/  IMAD R5, R5, R0, R7 ;  /* 0x0000000005057224 */ /* 0x000fc400078e0207 */
[----:B------:R-:W-:Y:S02]  /*0190*/  IADD3 R6, PT, PT, -R6, RZ, RZ ;  /* 0x000000ff06067210 */ /* 0x000fe40007ffe1ff */
[C---:B0-----:R-:W-:Y:S02]  /*01a0*/  LEA R2, R4.reuse, R2, 0x18 ;  /* 0x0000000204027211 */ /* 0x041fe400078ec0ff */
[----:B------:R-:W-:Y:S01]  /*01b0*/  LEA R4, R4, R3, 0x18 ;  /* 0x0000000304047211 */ /* 0x000fe200078ec0ff */
[----:B------:R-:W-:Y:S02]  /*01c0*/  IMAD R3, R10, 0x14, R8 ;  /* 0x000000140a037824 */ /* 0x000fe400078e0208 */
[----:B------:R-:W-:Y:S01]  /*01d0*/  IMAD R2, R9, 0x50, R2 ;  /* 0x0000005009027824 */ /* 0x000fe200078e0202 */
[----:B------:R-:W-:-:S04]  /*01e0*/  LEA R4, R7, R4, 0x2 ;  /* 0x0000000407047211 */ /* 0x000fc800078e10ff */
[----:B------:R-:W-:Y:S01]  /*01f0*/  LEA R7, R7, R2, 0x2 ;  /* 0x0000000207077211 */ /* 0x000fe200078e10ff */
[----:B------:R-:W-:-:S07]  /*0200*/  IMAD R16, R9, 0x50, R4 ;  /* 0x0000005009107824 */ /* 0x000fce00078e0204 */
.L_x_12:
[----:B-1----:R-:W-:-:S04]  /*0210*/  IMAD.WIDE.U32 R24, R5, 0x4, R20 ;  /* 0x0000000405187825 */ /* 0x002fc800078e0014 */
[----:B--2---:R-:W-:Y:S02]  /*0220*/  IMAD.WIDE.U32 R12, R3, 0x4, R18 ;  /* 0x00000004030c7825 */ /* 0x004fe400078e0012 */
[----:B------:R-:W2:Y:S04]  /*0230*/  LDG.E R24, desc[UR4][R24.64] ;  /* 0x0000000418187981 */ /* 0x000ea8000c1e1900 */
        /* <DEDUP_REMOVED lines=15> */
[----:B------:R-:W-:Y:S01]  /*0330*/  LDS.128 R12, [R2+0x10] ;  /* 0x00001000020c7984 */ /* 0x000fe20000000c00 */
[----:B-1----:R-:W-:-:S03]  /*0340*/  FFMA R26, R29, R9, R8 ;  /* 0x000000091d1a7223 */ /* 0x002fc60000000008 */
[----:B------:R-:W0:Y:S01]  /*0350*/  LDS R9, [R4+0x140] ;  /* 0x0001400004097984 */ /* 0x000e220000000800 */
[----:B--2---:R-:W-:-:S03]  /*0360*/  FFMA R10, R17, R10, R26 ;  /* 0x0000000a110a7223 */ /* 0x004fc6000000001a */
[----:B------:R-:W1:Y:S01]  /*0370*/  LDS R8, [R4+0x190] ;  /* 0x0001900004087984 */ /* 0x000e620000000800 */
[----:B---3--:R-:W-:-:S03]  /*0380*/  FFMA R11, R28, R11, R10 ;  /* 0x0000000b1c0b7223 */ /* 0x008fc6000000000a */
[----:B------:R-:W2:Y:S01]  /*0390*/  LDS R17, [R4+0x1e0] ;  /* 0x0001e00004117984 */ /* 0x000ea20000000800 */
[----:B0-----:R-:W-:-:S03]  /*03a0*/  FFMA R9, R12, R9, R11 ;  /* 0x000000090c097223 */ /* 0x001fc6000000000b */
[----:B------:R-:W-:Y:S01]  /*03b0*/  LDS R12, [R4+0x2d0] ;  /* 0x0002d000040c7984 */ /* 0x000fe20000000800 */
[----:B-1----:R-:W-:-:S03]  /*03c0*/  FFMA R24, R8, R13, R9 ;  /* 0x0000000d08187223 */ /* 0x002fc60000000009 */
[----:B------:R-:W-:Y:S01]  /*03d0*/  LDS R13, [R4+0x280] ;  /* 0x00028000040d7984 */ /* 0x000fe20000000800 */
[----:B--2---:R-:W-:-:S03]  /*03e0*/  FFMA R14, R17, R14, R24 ;  /* 0x0000000e110e7223 */ /* 0x004fc60000000018 */
[----:B------:R-:W0:Y:S01]  /*03f0*/  LDS.128 R8, [R2+0x20] ;  /* 0x0000200002087984 */ /* 0x000e220000000c00 */
[----:B------:R-:W-:-:S03]  /*0400*/  FFMA R15, R25, R15, R14 ;  /* 0x0000000f190f7223 */ /* 0x000fc6000000000e */
[----:B------:R-:W1:Y:S04]  /*0410*/  LDS R25, [R4+0x320] ;  /* 0x0003200004197984 */ /* 0x000e680000000800 */
[----:B------:R-:W-:Y:S04]  /*0420*/  LDS R24, [R4+0x410] ;  /* 0x0004100004187984 */ /* 0x000fe80000000800 */
[----:B------:R-:W-:Y:S01]  /*0430*/  LDS R17, [R4+0x460] ;  /* 0x0004600004117984 */ /* 0x000fe20000000800 */
[----:B0-----:R-:W-:-:S03]  /*0440*/  FFMA R13, R8, R13, R15 ;  /* 0x0000000d080d7223 */ /* 0x001fc6000000000f */
[----:B------:R-:W0:Y:S01]  /*0450*/  LDS R8, [R4+0x370] ;  /* 0x0003700004087984 */ /* 0x000e220000000800 */
[----:B------:R-:W-:-:S03]  /*0460*/  FFMA R26, R12, R9, R13 ;  /* 0x000000090c1a7223 */ /* 0x000fc6000000000d */
[----:B------:R-:W-:Y:S01]  /*0470*/  LDS R9, [R4+0x3c0] ;  /* 0x0003c00004097984 */ /* 0x000fe20000000800 */
[----:B-1----:R-:W-:-:S03]  /*0480*/  FFMA R25, R25, R10, R26 ;  /* 0x0000000a19197223 */ /* 0x002fc6000000001a */
[----:B------:R-:W1:Y:S01]  /*0490*/  LDS.128 R12, [R2+0x30] ;  /* 0x00003000020c7984 */ /* 0x000e620000000c00 */
[----:B0-----:R-:W-:-:S03]  /*04a0*/  FFMA R11, R8, R11, R25 ;  /* 0x0000000b080b7223 */ /* 0x001fc60000000019 */
[----:B------:R-:W-:Y:S01]  /*04b0*/  LDS R25, [R4+0x5f0] ;  /* 0x0005f00004197984 */ /* 0x000fe20000000800 */
[----:B-1----:R-:W-:-:S03]  /*04c0*/  FFMA R9, R12, R9, R11 ;  /* 0x000000090c097223 */ /* 0x002fc6000000000b */
[----:B------:R-:W0:Y:S01]  /*04d0*/  LDS R12, [R4+0x4b0] ;  /* 0x0004b000040c7984 */ /* 0x000e220000000800 */
[----:B------:R-:W-:-:S03]  /*04e0*/  FFMA R26, R24, R13, R9 ;  /* 0x0000000d181a7223 */ /* 0x000fc60000000009 */
[----:B------:R-:W-:Y:S01]  /*04f0*/  LDS R13, [R4+0x500] ;  /* 0x00050000040d7984 */ /* 0x000fe20000000800 */
[----:B------:R-:W-:-:S03]  /*0500*/  FFMA R17, R17, R14, R26 ;  /* 0x0000000e11117223 */ /* 0x000fc6000000001a */
[----:B------:R-:W1:Y:S04]  /*0510*/  LDS.128 R8, [R2+0x40] ;  /* 0x0000400002087984 */ /* 0x000e680000000c00 */
[----:B------:R-:W2:Y:S04]  /*0520*/  LDS R24, [R4+0x550] ;  /* 0x0005500004187984 */ /* 0x000ea80000000800 */
[----:B------:R-:W3:Y:S01]  /*0530*/  LDS R14, [R4+0x5a0] ;  /* 0x0005a000040e7984 */ /* 0x000ee20000000800 */
[----:B0-----:R-:W-:-:S04]  /*0540*/  FFMA R15, R12, R15, R17 ;  /* 0x0000000f0c0f7223 */ /* 0x001fc80000000011 */
[----:B-1----:R-:W-:-:S04]  /*0550*/  FFMA R13, R8, R13, R15 ;  /* 0x0000000d080d7223 */ /* 0x002fc8000000000f */
[----:B--2---:R-:W-:-:S04]  /*0560*/  FFMA R9, R24, R9, R13 ;  /* 0x0000000918097223 */ /* 0x004fc8000000000d */
[----:B---3--:R-:W-:-:S04]  /*0570*/  FFMA R10, R14, R10, R9 ;  /* 0x0000000a0e0a7223 */ /* 0x008fc80000000009 */
[----:B------:R-:W-:Y:S01]  /*0580*/  FFMA R15, R25, R11, R10 ;  /* 0x0000000b190f7223 */ /* 0x000fe2000000000a */
[----:B------:R-:W-:Y:S06]  /*0590*/  BAR.SYNC.DEFER_BLOCKING 0x0 ;  /* 0x0000000000007b1d */ /* 0x000fec0000010000 */
[----:B------:R-:W-:Y:S05]  /*05a0*/  @P0 BRA `(.L_x_12) ;  /* 0xfffffffc00180947 */ /* 0x000fea000383ffff */
.L_x_11:
[----:B------:R-:W-:Y:S01]  /*05b0*/  STG.E desc[UR4][R22.64], R15 ;  /* 0x0000000f16007986 */ /* 0x000fe2000c101904 */
[----:B------:R-:W-:Y:S05]  /*05c0*/  EXIT ;  /* 0x000000000000794d */ /* 0x000fea0003800000 */
.L_x_13:
        /* <DEDUP_REMOVED lines=11> */
.L_x_33:


//--------------------- .text._Z19TiledMatrixMulGPU10PfS_S_i --------------------------
	.section	.text._Z19TiledMatrixMulGPU10PfS_S_i,"ax",@progbits
	.align	128
        .global         _Z19TiledMatrixMulGPU10PfS_S_i
        .type           _Z19TiledMatrixMulGPU10PfS_S_i,@function
        .size           _Z19TiledMatrixMulGPU10PfS_S_i,(.L_x_34 - _Z19TiledMatrixMulGPU10PfS_S_i)
        .other          _Z19TiledMatrixMulGPU10PfS_S_i,@"STO_CUDA_ENTRY STV_DEFAULT"
_Z19TiledMatrixMulGPU10PfS_S_i:
.text._Z19TiledMatrixMulGPU10PfS_S_i:
[----:B------:R-:W-:Y:S08]  /*0000*/  LDC R1, c[0x0][0x37c] ;  /* 0x0000df00ff017b82 */ /* 0x000ff00000000800 */
[----:B------:R-:W0:Y:S01]  /*0010*/  LDC R2, c[0x0][0x398] ;  /* 0x0000e600ff027b82 */ /* 0x000e220000000800 */
[----:B------:R-:W1:Y:S01]  /*0020*/  S2R R21, SR_CTAID.Y ;  /* 0x0000000000157919 */ /* 0x000e620000002600 */
[----:B------:R-:W2:Y:S01]  /*0030*/  LDCU.64 UR4, c[0x0][0x358] ;  /* 0x00006b00ff0477ac */ /* 0x000ea20008000a00 */
[----:B------:R-:W-:Y:S01]  /*0040*/  HFMA2 R26, -RZ, RZ, 0, 0 ;  /* 0x00000000ff1a7431 */ /* 0x000fe200000001ff */
[----:B------:R-:W1:Y:S01]  /*0050*/  S2R R0, SR_TID.Y ;  /* 0x0000000000007919 */ /* 0x000e620000002200 */
[----:B------:R-:W3:Y:S01]  /*0060*/  S2R R11, SR_CTAID.X ;  /* 0x00000000000b7919 */ /* 0x000ee20000002500 */
[----:B------:R-:W3:Y:S01]  /*0070*/  S2R R15, SR_TID.X ;  /* 0x00000000000f7919 */ /* 0x000ee20000002100 */
[----:B0-----:R-:W-:Y:S01]  /*0080*/  ISETP.GE.U32.AND P0, PT, R2, 0xa, PT ;  /* 0x0000000a0200780c */ /* 0x001fe20003f06070 */
[----:B-1----:R-:W-:-:S02]  /*0090*/  IMAD R21, R21, 0xa, R0 ;  /* 0x0000000a15157824 */ /* 0x002fc400078e0200 */
[----:B---3--:R-:W-:-:S10]  /*00a0*/  IMAD R20, R11, 0xa, R15 ;  /* 0x0000000a0b147824 */ /* 0x008fd400078e020f */
[----:B--2---:R-:W-:Y:S05]  /*00b0*/  @!P0 BRA `(.L_x_14) ;  /* 0x0000001000a48947 */ /* 0x004fea0003800000 */
[----:B------:R-:W0:Y:S01]  /*00c0*/  S2R R5, SR_CgaCtaId ;  /* 0x0000000000057919 */ /* 0x000e220000008800 */
[----:B------:R-:W-:Y:S01]  /*00d0*/  IMAD.HI.U32 R19, R2, -0x33333333, RZ ;  /* 0xcccccccd02137827 */ /* 0x000fe200078e00ff */
[----:B------:R-:W-:Y:S02]  /*00e0*/  MOV R3, 0x400 ;  /* 0x0000040000037802 */ /* 0x000fe40000000f00 */
[----:B------:R-:W-:Y:S01]  /*00f0*/  MOV R26, RZ ;  /* 0x000000ff001a7202 */ /* 0x000fe20000000f00 */
[----:B------:R-:W-:Y:S01]  /*0100*/  IMAD R18, R21, R2, R15 ;  /* 0x0000000215127224 */ /* 0x000fe200078e020f */
[----:B------:R-:W-:Y:S02]  /*0110*/  SHF.R.U32.HI R19, RZ, 0x3, R19 ;  /* 0x00000003ff137819 */ /* 0x000fe40000011613 */
[----:B------:R-:W-:Y:S02]  /*0120*/  IADD3 R4, PT, PT, R3, 0x190, RZ ;  /* 0x0000019003047810 */ /* 0x000fe40007ffe0ff */
[----:B------:R-:W-:-:S04]  /*0130*/  IADD3 R6, PT, PT, R19, -0x1, RZ ;  /* 0xffffffff13067810 */ /* 0x000fc80007ffe0ff */
[----:B------:R-:W-:Y:S02]  /*0140*/  ISETP.GE.U32.AND P0, PT, R6, 0x3, PT ;  /* 0x000000030600780c */ /* 0x000fe40003f06070 */
[----:B------:R-:W-:Y:S02]  /*0150*/  MOV R6, RZ ;  /* 0x000000ff00067202 */ /* 0x000fe40000000f00 */
[C---:B0-----:R-:W-:Y:S02]  /*0160*/  LEA R3, R5.reuse, R3, 0x18 ;  /* 0x0000000305037211 */ /* 0x041fe400078ec0ff */
[----:B------:R-:W-:-:S03]  /*0170*/  LEA R5, R5, R4, 0x18 ;  /* 0x0000000405057211 */ /* 0x000fc600078ec0ff */
[----:B------:R-:W-:Y:S01]  /*0180*/  IMAD R4, R0, 0x28, R3 ;  /* 0x0000002800047824 */ /* 0x000fe200078e0203 */
[----:B------:R-:W-:-:S04]  /*0190*/  LEA R5, R15, R5, 0x2 ;  /* 0x000000050f057211 */ /* 0x000fc800078e10ff */
[----:B------:R-:W-:Y:S01]  /*01a0*/  LEA R7, R15, R4, 0x2 ;  /* 0x000000040f077211 */ /* 0x000fe200078e10ff */
[----:B------:R-:W-:Y:S01]  /*01b0*/  IMAD R8, R0, 0x28, R5 ;  /* 0x0000002800087824 */ /* 0x000fe200078e0205 */
[----:B------:R-:W-:Y:S06]  /*01c0*/  @!P0 BRA `(.L_x_15) ;  /* 0x0000000800808947 */ /* 0x000fec0003800000 */
[C---:B------:R-:W-:Y:S01]  /*01d0*/  IADD3 R3, PT, PT, R0.reuse, 0x1e, RZ ;  /* 0x0000001e00037810 */ /* 0x040fe20007ffe0ff */
[CCC-:B------:R-:W-:Y:S01]  /*01e0*/  IMAD R12, R0.reuse, R2.reuse, R15.reuse ;  /* 0x00000002000c7224 */ /* 0x1c0fe200078e020f */
[C---:B------:R-:W-:Y:S02]  /*01f0*/  IADD3 R9, PT, PT, R0.reuse, 0x14, RZ ;  /* 0x0000001400097810 */ /* 0x040fe40007ffe0ff */
[----:B------:R-:W-:Y:S01]  /*0200*/  IADD3 R13, PT, PT, R0, 0xa, RZ ;  /* 0x0000000a000d7810 */ /* 0x000fe20007ffe0ff */
[-CC-:B------:R-:W-:Y:S01]  /*0210*/  IMAD R10, R3, R2.reuse, R15.reuse ;  /* 0x00000002030a7224 */ /* 0x180fe200078e020f */
[----:B------:R-:W-:Y:S01]  /*0220*/  LOP3.LUT R6, R19, 0x1ffffffc, RZ, 0xc0, !PT ;  /* 0x1ffffffc13067812 */ /* 0x000fe200078ec0ff */
[-CC-:B------:R-:W-:Y:S01]  /*0230*/  IMAD R14, R9, R2.reuse, R15.reuse ;  /* 0x00000002090e7224 */ /* 0x180fe200078e020f */
[----:B------:R-:W-:Y:S01]  /*0240*/  IADD3 R3, PT, PT, R18, 0x14, RZ ;  /* 0x0000001412037810 */ /* 0x000fe20007ffe0ff */
[----:B------:R-:W-:Y:S01]  /*0250*/  IMAD R16, R13, R2, R15 ;  /* 0x000000020d107224 */ /* 0x000fe200078e020f */
[----:B------:R-:W-:Y:S01]  /*0260*/  MOV R26, RZ ;  /* 0x000000ff001a7202 */ /* 0x000fe20000000f00 */
[C---:B------:R-:W-:Y:S01]  /*0270*/  IMAD R13, R11.reuse, 0xa, R10 ;  /* 0x0000000a0b0d7824 */ /* 0x040fe200078e020a */
[----:B------:R-:W-:Y:S01]  /*0280*/  IADD3 R9, PT, PT, -R6, RZ, RZ ;  /* 0x000000ff06097210 */ /* 0x000fe20007ffe1ff */
[----:B------:R-:W-:-:S02]  /*0290*/  IMAD R12, R11, 0xa, R12 ;  /* 0x0000000a0b0c7824 */ /* 0x000fc400078e020c */
[C---:B------:R-:W-:Y:S02]  /*02a0*/  IMAD R10, R11.reuse, 0xa, R14 ;  /* 0x0000000a0b0a7824 */ /* 0x040fe400078e020e */
[----:B------:R-:W-:-:S07]  /*02b0*/  IMAD R11, R11, 0xa, R16 ;  /* 0x0000000a0b0b7824 */ /* 0x000fce00078e0210 */
.L_x_16:
[----:B------:R-:W0:Y:S01]  /*02c0*/  LDC.64 R22, c[0x0][0x380] ;  /* 0x0000e000ff167b82 */ /* 0x000e220000000a00 */
[----:B------:R-:W-:-:S07]  /*02d0*/  IADD3 R25, PT, PT, R3, -0x14, RZ ;  /* 0xffffffec03197810 */ /* 0x000fce0007ffe0ff */
[----:B------:R-:W1:Y:S01]  /*02e0*/  LDC.64 R16, c[0x0][0x388] ;  /* 0x0000e200ff107b82 */ /* 0x000e620000000a00 */
[----:B0-----:R-:W-:-:S06]  /*02f0*/  IMAD.WIDE.U32 R24, R25, 0x4, R22 ;  /* 0x0000000419187825 */ /* 0x001fcc00078e0016 */
[----:B------:R-:W2:Y:S01]  /*0300*/  LDG.E R24, desc[UR4][R24.64] ;  /* 0x0000000418187981 */ /* 0x000ea2000c1e1900 */
[----:B-1----:R-:W-:-:S05]  /*0310*/  IMAD.WIDE.U32 R14, R12, 0x4, R16 ;  /* 0x000000040c0e7825 */ /* 0x002fca00078e0010 */
[----:B------:R-:W3:Y:S04]  /*0320*/  LDG.E R27, desc[UR4][R14.64] ;  /* 0x000000040e1b7981 */ /* 0x000ee8000c1e1900 */
[----:B--2---:R-:W-:Y:S04]  /*0330*/  STS [R7], R24 ;  /* 0x0000001807007388 */ /* 0x004fe80000000800 */
[----:B---3--:R-:W-:Y:S01]  /*0340*/  STS [R8], R27 ;  /* 0x0000001b08007388 */ /* 0x008fe20000000800 */
[----:B------:R-:W-:Y:S06]  /*0350*/  BAR.SYNC.DEFER_BLOCKING 0x0 ;  /* 0x0000000000007b1d */ /* 0x000fec0000010000 */
[----:B------:R-:W-:Y:S04]  /*0360*/  LDS R29, [R5] ;  /* 0x00000000051d7984 */ /* 0x000fe80000000800 */
[----:B------:R-:W0:Y:S04]  /*0370*/  LDS.64 R14, [R4] ;  /* 0x00000000040e7984 */ /* 0x000e280000000a00 */
[----:B------:R-:W1:Y:S04]  /*0380*/  LDS R28, [R5+0x28] ;  /* 0x00002800051c7984 */ /* 0x000e680000000800 */
[----:B------:R-:W-:Y:S04]  /*0390*/  LDS R25, [R5+0x78] ;  /* 0x0000780005197984 */ /* 0x000fe80000000800 */
[----:B------:R-:W-:Y:S04]  /*03a0*/  LDS R24, [R5+0xa0] ;  /* 0x0000a00005187984 */ /* 0x000fe80000000800 */
[----:B------:R-:W-:Y:S01]  /*03b0*/  LDS R27, [R5+0xc8] ;  /* 0x0000c800051b7984 */ /* 0x000fe20000000800 */
[----:B0-----:R-:W-:-:S04]  /*03c0*/  FFMA R26, R14, R29, R26 ;  /* 0x0000001d0e1a7223 */ /* 0x001fc8000000001a */
[----:B-1----:R-:W-:Y:S02]  /*03d0*/  FFMA R29, R28, R15, R26 ;  /* 0x0000000f1c1d7223 */ /* 0x002fe4000000001a */
[----:B------:R-:W-:Y:S04]  /*03e0*/  LDS R26, [R5+0x50] ;  /* 0x00005000051a7984 */ /* 0x000fe80000000800 */
[----:B------:R-:W0:Y:S02]  /*03f0*/  LDS.64 R14, [R4+0x8] ;  /* 0x00000800040e7984 */ /* 0x000e240000000a00 */
[----:B0-----:R-:W-:-:S04]  /*0400*/  FFMA R14, R14, R26, R29 ;  /* 0x0000001a0e0e7223 */ /* 0x001fc8000000001d */
[----:B------:R-:W-:Y:S02]  /*0410*/  FFMA R25, R25, R15, R14 ;  /* 0x0000000f19197223 */ /* 0x000fe4000000000e */
[----:B------:R-:W0:Y:S02]  /*0420*/  LDS.64 R14, [R4+0x10] ;  /* 0x00001000040e7984 */ /* 0x000e240000000a00 */
[----:B0-----:R-:W-:Y:S02]  /*0430*/  FFMA R14, R14, R24, R25 ;  /* 0x000000180e0e7223 */ /* 0x001fe40000000019 */
[----:B------:R-:W-:Y:S02]  /*0440*/  LDS R24, [R5+0xf0] ;  /* 0x0000f00005187984 */ /* 0x000fe40000000800 */
[----:B------:R-:W-:Y:S02]  /*0450*/  FFMA R27, R27, R15, R14 ;  /* 0x0000000f1b1b7223 */ /* 0x000fe4000000000e */
[----:B------:R-:W0:Y:S04]  /*0460*/  LDS.64 R14, [R4+0x18] ;  /* 0x00001800040e7984 */ /* 0x000e280000000a00 */
[----:B------:R-:W1:Y:S01]  /*0470*/  LDS R25, [R5+0x118] ;  /* 0x0001180005197984 */ /* 0x000e620000000800 */
[----:B0-----:R-:W-:-:S03]  /*0480*/  FFMA R14, R14, R24, R27 ;  /* 0x000000180e0e7223 */ /* 0x001fc6000000001b */
[----:B------:R-:W-:Y:S01]  /*0490*/  LDS R24, [R5+0x140] ;  /* 0x0001400005187984 */ /* 0x000fe20000000800 */
[----:B-1----:R-:W-:-:S03]  /*04a0*/  FFMA R25, R25, R15, R14 ;  /* 0x0000000f19197223 */ /* 0x002fc6000000000e */
[----:B------:R-:W0:Y:S01]  /*04b0*/  LDS.64 R14, [R4+0x20] ;  /* 0x00002000040e7984 */ /* 0x000e220000000a00 */
[----:B------:R-:W-:Y:S01]  /*04c0*/  IADD3 R27, PT, PT, R3, -0xa, RZ ;  /* 0xfffffff6031b7810 */ /* 0x000fe20007ffe0ff */
[----:B0-----:R-:W-:-:S04]  /*04d0*/  FFMA R14, R14, R24, R25 ;  /* 0x000000180e0e7223 */ /* 0x001fc80000000019 */
[----:B------:R-:W-:Y:S02]  /*04e0*/  IMAD.WIDE.U32 R24, R27, 0x4, R22 ;  /* 0x000000041b187825 */ /* 0x000fe400078e0016 */
[----:B------:R-:W0:Y:S01]  /*04f0*/  LDS R27, [R5+0x168] ;  /* 0x00016800051b7984 */ /* 0x000e220000000800 */
[----:B------:R-:W-:Y:S06]  /*0500*/  BAR.SYNC.DEFER_BLOCKING 0x0 ;  /* 0x0000000000007b1d */ /* 0x000fec0000010000 */
[----:B------:R1:W2:Y:S02]  /*0510*/  LDG.E R26, desc[UR4][R24.64] ;  /* 0x00000004181a7981 */ /* 0x0002a4000c1e1900 */
[----:B-1----:R-:W-:-:S05]  /*0520*/  IMAD.WIDE.U32 R24, R11, 0x4, R16 ;  /* 0x000000040b187825 */ /* 0x002fca00078e0010 */
[----:B------:R-:W3:Y:S01]  /*0530*/  LDG.E R29, desc[UR4][R24.64] ;  /* 0x00000004181d7981 */ /* 0x000ee2000c1e1900 */
[----:B0-----:R-:W-:-:S03]  /*0540*/  FFMA R27, R27, R15, R14 ;  /* 0x0000000f1b1b7223 */ /* 0x001fc6000000000e */
        /* <DEDUP_REMOVED lines=11> */
[----:B------:R-:W0:Y:S02]  /*0600*/  LDS.64 R14, [R4+0x8] ;  /* 0x00000800040e7984 */ /* 0x000e240000000a00 */
[----:B0-----:R-:W-:Y:S02]  /*0610*/  FFMA R14, R14, R26, R27 ;  /* 0x0000001a0e0e7223 */ /* 0x001fe4000000001b */
[----:B------:R-:W-:Y:S02]  /*0620*/  LDS R27, [R5+0xc8] ;  /* 0x0000c800051b7984 */ /* 0x000fe40000000800 */
[----:B------:R-:W-:Y:S02]  /*0630*/  FFMA R25, R25, R15, R14 ;  /* 0x0000000f19197223 */ /* 0x000fe4000000000e */
[----:B------:R-:W0:Y:S02]  /*0640*/  LDS.64 R14, [R4+0x10] ;  /* 0x00001000040e7984 */ /* 0x000e240000000a00 */
[----:B0-----:R-:W-:-:S02]  /*0650*/  FFMA R14, R14, R24, R25 ;  /* 0x000000180e0e7223 */ /* 0x001fc40000000019 */
[----:B------:R-:W-:Y:S02]  /*0660*/  LDS R24, [R5+0xf0] ;  /* 0x0000f00005187984 */ /* 0x000fe40000000800 */
[----:B------:R-:W-:Y:S02]  /*0670*/  FFMA R27, R27, R15, R14 ;  /* 0x0000000f1b1b7223 */ /* 0x000fe4000000000e */
[----:B------:R-:W0:Y:S04]  /*0680*/  LDS.64 R14, [R4+0x18] ;  /* 0x00001800040e7984 */ /* 0x000e280000000a00 */
[----:B------:R-:W1:Y:S01]  /*0690*/  LDS R25, [R5+0x118] ;  /* 0x0001180005197984 */ /* 0x000e620000000800 */
[----:B0-----:R-:W-:-:S03]  /*06a0*/  FFMA R14, R14, R24, R27 ;  /* 0x000000180e0e7223 */ /* 0x001fc6000000001b */
[----:B------:R-:W-:Y:S01]  /*06b0*/  LDS R27, [R5+0x140] ;  /* 0x00014000051b7984 */ /* 0x000fe20000000800 */
[----:B-1----:R-:W-:-:S03]  /*06c0*/  FFMA R25, R25, R15, R14 ;  /* 0x0000000f19197223 */ /* 0x002fc6000000000e */
[----:B------:R-:W0:Y:S02]  /*06d0*/  LDS.64 R14, [R4+0x20] ;  /* 0x00002000040e7984 */ /* 0x000e240000000a00 */
[----:B0-----:R-:W-:Y:S02]  /*06e0*/  FFMA R27, R14, R27, R25 ;  /* 0x0000001b0e1b7223 */ /* 0x001fe40000000019 */
[----:B------:R-:W0:Y:S01]  /*06f0*/  LDS R14, [R5+0x168] ;  /* 0x00016800050e7984 */ /* 0x000e220000000800 */
[----:B------:R-:W-:Y:S01]  /*0700*/  IMAD.WIDE.U32 R24, R3, 0x4, R22 ;  /* 0x0000000403187825 */ /* 0x000fe200078e0016 */
[----:B------:R-:W-:Y:S06]  /*0710*/  BAR.SYNC.DEFER_BLOCKING 0x0 ;  /* 0x0000000000007b1d */ /* 0x000fec0000010000 */
[----:B------:R1:W2:Y:S02]  /*0720*/  LDG.E R26, desc[UR4][R24.64] ;  /* 0x00000004181a7981 */ /* 0x0002a4000c1e1900 */
[----:B-1----:R-:W-:-:S05]  /*0730*/  IMAD.WIDE.U32 R24, R10, 0x4, R16 ;  /* 0x000000040a187825 */ /* 0x002fca00078e0010 */
[----:B------:R-:W3:Y:S01]  /*0740*/  LDG.E R29, desc[UR4][R24.64] ;  /* 0x00000004181d7981 */ /* 0x000ee2000c1e1900 */
[----:B0-----:R-:W-:Y:S01]  /*0750*/  FFMA R27, R14, R15, R27 ;  /* 0x0000000f0e1b7223 */ /* 0x001fe2000000001b */
[----:B------:R-:W-:Y:S02]  /*0760*/  IMAD.WIDE.U32 R16, R13, 0x4, R16 ;  /* 0x000000040d107825 */ /* 0x000fe400078e0010 */
        /* <DEDUP_REMOVED lines=25> */
[----:B------:R-:W-:-:S05]  /*0900*/  IADD3 R27, PT, PT, R3, 0xa, RZ ;  /* 0x0000000a031b7810 */ /* 0x000fca0007ffe0ff */
[----:B------:R-:W-:-:S04]  /*0910*/  IMAD.WIDE.U32 R22, R27, 0x4, R22 ;  /* 0x000000041b167825 */ /* 0x000fc800078e0016 */
[----:B0-----:R-:W-:Y:S02]  /*0920*/  FFMA R14, R14, R24, R25 ;  /* 0x000000180e0e7223 */ /* 0x001fe40000000019 */
[----:B------:R-:W0:Y:S01]  /*0930*/  LDS R25, [R5+0x168] ;  /* 0x0001680005197984 */ /* 0x000e220000000800 */
[----:B------:R-:W-:Y:S06]  /*0940*/  BAR.SYNC.DEFER_BLOCKING 0x0 ;  /* 0x0000000000007b1d */ /* 0x000fec0000010000 */
[----:B------:R-:W2:Y:S04]  /*0950*/  LDG.E R22, desc[UR4][R22.64] ;  /* 0x0000000416167981 */ /* 0x000ea8000c1e1900 */
[----:B------:R-:W3:Y:S01]  /*0960*/  LDG.E R29, desc[UR4][R16.64] ;  /* 0x00000004101d7981 */ /* 0x000ee2000c1e1900 */
[----:B0-----:R-:W-:Y:S01]  /*0970*/  FFMA R27, R25, R15, R14 ;  /* 0x0000000f191b7223 */ /* 0x001fe2000000000e */
[----:B------:R-:W-:-:S04]  /*0980*/  IADD3 R9, PT, PT, R9, 0x4, RZ ;  /* 0x0000000409097810 */ /* 0x000fc80007ffe0ff */
[----:B------:R-:W-:Y:S01]  /*0990*/  ISETP.NE.AND P0, PT, R9, RZ, PT ;  /* 0x000000ff0900720c */ /* 0x000fe20003f05270 */
[C---:B------:R-:W-:Y:S01]  /*09a0*/  IMAD R13, R2.reuse, 0x28, R13 ;  /* 0x00000028020d7824 */ /* 0x040fe200078e020d */
[----:B------:R-:W-:Y:S01]  /*09b0*/  IADD3 R3, PT, PT, R3, 0x28, RZ ;  /* 0x0000002803037810 */ /* 0x000fe20007ffe0ff */
[C---:B------:R-:W-:Y:S02]  /*09c0*/  IMAD R10, R2.reuse, 0x28, R10 ;  /* 0x00000028020a7824 */ /* 0x040fe400078e020a */
[C---:B------:R-:W-:Y:S02]  /*09d0*/  IMAD R11, R2.reuse, 0x28, R11 ;  /* 0x00000028020b7824 */ /* 0x040fe400078e020b */
[----:B------:R-:W-:Y:S01]  /*09e0*/  IMAD R12, R2, 0x28, R12 ;  /* 0x00000028020c7824 */ /* 0x000fe200078e020c */
[----:B--2---:R-:W-:Y:S04]  /*09f0*/  STS [R7], R22 ;  /* 0x0000001607007388 */ /* 0x004fe80000000800 */
[----:B---3--:R-:W-:Y:S01]  /*0a00*/  STS [R8], R29 ;  /* 0x0000001d08007388 */ /* 0x008fe20000000800 */
[----:B------:R-:W-:Y:S06]  /*0a10*/  BAR.SYNC.DEFER_BLOCKING 0x0 ;  /* 0x0000000000007b1d */ /* 0x000fec0000010000 */
[----:B------:R-:W-:Y:S04]  /*0a20*/  LDS R26, [R5] ;  /* 0x00000000051a7984 */ /* 0x000fe80000000800 */
[----:B------:R-:W0:Y:S04]  /*0a30*/  LDS.64 R16, [R4] ;  /* 0x0000000004107984 */ /* 0x000e280000000a00 */
[----:B------:R-:W1:Y:S04]  /*0a40*/  LDS R24, [R5+0x28] ;  /* 0x0000280005187984 */ /* 0x000e680000000800 */
[----:B------:R-:W-:Y:S04]  /*0a50*/  LDS R25, [R5+0x50] ;  /* 0x0000500005197984 */ /* 0x000fe80000000800 */
[----:B------:R-:W2:Y:S04]  /*0a60*/  LDS.64 R14, [R4+0x8] ;  /* 0x00000800040e7984 */ /* 0x000ea80000000a00 */
[----:B------:R-:W-:Y:S04]  /*0a70*/  LDS R23, [R5+0xa0] ;  /* 0x0000a00005177984 */ /* 0x000fe80000000800 */
[----:B------:R-:W-:Y:S01]  /*0a80*/  LDS R22, [R5+0xc8] ;  /* 0x0000c80005167984 */ /* 0x000fe20000000800 */
[----:B0-----:R-:W-:-:S03]  /*0a90*/  FFMA R27, R16, R26, R27 ;  /* 0x0000001a101b7223 */ /* 0x001fc6000000001b */
[----:B------:R-:W0:Y:S01]  /*0aa0*/  LDS R26, [R5+0x78] ;  /* 0x00007800051a7984 */ /* 0x000e220000000800 */
[----:B-1----:R-:W-:-:S03]  /*0ab0*/  FFMA R27, R24, R17, R27 ;  /* 0x00000011181b7223 */ /* 0x002fc6000000001b */
[----:B------:R-:W1:Y:S04]  /*0ac0*/  LDS.64 R16, [R4+0x10] ;  /* 0x0000100004107984 */ /* 0x000e680000000a00 */
[----:B------:R-:W-:Y:S01]  /*0ad0*/  LDS R24, [R5+0x118] ;  /* 0x0001180005187984 */ /* 0x000fe20000000800 */
[----:B--2---:R-:W-:-:S04]  /*0ae0*/  FFMA R25, R14, R25, R27 ;  /* 0x000000190e197223 */ /* 0x004fc8000000001b */
[----:B0-----:R-:W-:Y:S02]  /*0af0*/  FFMA R27, R26, R15, R25 ;  /* 0x0000000f1a1b7223 */ /* 0x001fe40000000019 */
[----:B------:R-:W-:Y:S04]  /*0b00*/  LDS R25, [R5+0xf0] ;  /* 0x0000f00005197984 */ /* 0x000fe80000000800 */
[----:B------:R-:W0:Y:S01]  /*0b10*/  LDS.64 R14, [R4+0x18] ;  /* 0x00001800040e7984 */ /* 0x000e220000000a00 */
[----:B-1----:R-:W-:-:S03]  /*0b20*/  FFMA R23, R16, R23, R27 ;  /* 0x0000001710177223 */ /* 0x002fc6000000001b */
[----:B------:R-:W-:Y:S01]  /*0b30*/  LDS R27, [R5+0x168] ;  /* 0x00016800051b7984 */ /* 0x000fe20000000800 */
[----:B------:R-:W-:-:S03]  /*0b40*/  FFMA R23, R22, R17, R23 ;  /* 0x0000001116177223 */ /* 0x000fc60000000017 */
[----:B------:R-:W-:Y:S04]  /*0b50*/  LDS R22, [R5+0x140] ;  /* 0x0001400005167984 */ /* 0x000fe80000000800 */
[----:B------:R-:W1:Y:S01]  /*0b60*/  LDS.64 R16, [R4+0x20] ;  /* 0x0000200004107984 */ /* 0x000e620000000a00 */
[----:B0-----:R-:W-:-:S04]  /*0b70*/  FFMA R23, R14, R25, R23 ;  /* 0x000000190e177223 */ /* 0x001fc80000000017 */
[----:B------:R-:W-:-:S04]  /*0b80*/  FFMA R15, R24, R15, R23 ;  /* 0x0000000f180f7223 */ /* 0x000fc80000000017 */
[----:B-1----:R-:W-:-:S04]  /*0b90*/  FFMA R16, R16, R22, R15 ;  /* 0x0000001610107223 */ /* 0x002fc8000000000f */
[----:B------:R-:W-:Y:S01]  /*0ba0*/  FFMA R26, R27, R17, R16 ;  /* 0x000000111b1a7223 */ /* 0x000fe20000000010 */
[----:B------:R-:W-:Y:S06]  /*0bb0*/  BAR.SYNC.DEFER_BLOCKING 0x0 ;  /* 0x0000000000007b1d */ /* 0x000fec0000010000 */
[----:B------:R-:W-:Y:S05]  /*0bc0*/  @P0 BRA `(.L_x_16) ;  /* 0xfffffff400bc0947 */ /* 0x000fea000383ffff */
.L_x_15:
[----:B------:R-:W-:-:S13]  /*0bd0*/  LOP3.LUT P0, R3, R19, 0x3, RZ, 0xc0, !PT ;  /* 0x0000000313037812 */ /* 0x000fda000780c0ff */
[----:B------:R-:W-:Y:S05]  /*0be0*/  @!P0 BRA `(.L_x_14) ;  /* 0x0000000400d88947 */ /* 0x000fea0003800000 */
[----:B------:R-:W-:Y:S02]  /*0bf0*/  ISETP.NE.AND P0, PT, R3, 0x1, PT ;  /* 0x000000010300780c */ /* 0x000fe40003f05270 */
[----:B------:R-:W-:-:S04]  /*0c00*/  LOP3.LUT R19, R19, 0x1, RZ, 0xc0, !PT ;  /* 0x0000000113137812 */ /* 0x000fc800078ec0ff */
[----:B------:R-:W-:-:S07]  /*0c10*/  ISETP.NE.U32.AND P1, PT, R19, 0x1, PT ;  /* 0x000000011300780c */ /* 0x000fce0003f25070 */
[----:B------:R-:W-:Y:S06]  /*0c20*/  @!P0 BRA `(.L_x_17) ;  /* 0x00000004002c8947 */ /* 0x000fec0003800000 */
[----:B------:R-:W0:Y:S01]  /*0c30*/  LDC.64 R22, c[0x0][0x380] ;  /* 0x0000e000ff167b82 */ /* 0x000e220000000a00 */
[C---:B------:R-:W-:Y:S02]  /*0c40*/  IMAD R9, R6.reuse, 0xa, R0 ;  /* 0x0000000a06097824 */ /* 0x040fe400078e0200 */
[----:B------:R-:W-:Y:S02]  /*0c50*/  IMAD R3, R6, 0xa, R18 ;  /* 0x0000000a06037824 */ /* 0x000fe400078e0212 */
[----:B------:R-:W-:-:S03]  /*0c60*/  IMAD R11, R9, R2, R20 ;  /* 0x00000002090b7224 */ /* 0x000fc600078e0214 */
[----:B------:R-:W1:Y:S01]  /*0c70*/  LDC.64 R12, c[0x0][0x388] ;  /* 0x0000e200ff0c7b82 */ /* 0x000e620000000a00 */
[----:B0-----:R-:W-:-:S06]  /*0c80*/  IMAD.WIDE.U32 R16, R3, 0x4, R22 ;  /* 0x0000000403107825 */ /* 0x001fcc00078e0016 */
[----:B------:R-:W2:Y:S01]  /*0c90*/  LDG.E R16, desc[UR4][R16.64] ;  /* 0x0000000410107981 */ /* 0x000ea2000c1e1900 */
[----:B-1----:R-:W-:-:S05]  /*0ca0*/  IMAD.WIDE.U32 R10, R11, 0x4, R12 ;  /* 0x000000040b0a7825 */ /* 0x002fca00078e000c */
[----:B------:R-:W3:Y:S01]  /*0cb0*/  LDG.E R27, desc[UR4][R10.64] ;  /* 0x000000040a1b7981 */ /* 0x000ee2000c1e1900 */
[----:B------:R-:W-:Y:S02]  /*0cc0*/  IADD3 R9, PT, PT, R9, 0xa, RZ ;  /* 0x0000000a09097810 */ /* 0x000fe40007ffe0ff */
[----:B------:R-:W-:-:S03]  /*0cd0*/  IADD3 R3, PT, PT, R3, 0xa, RZ ;  /* 0x0000000a03037810 */ /* 0x000fc60007ffe0ff */
[----:B------:R-:W-:Y:S02]  /*0ce0*/  IMAD R9, R9, R2, R20 ;  /* 0x0000000209097224 */ /* 0x000fe400078e0214 */
[----:B------:R-:W-:Y:S01]  /*0cf0*/  IMAD.WIDE.U32 R22, R3, 0x4, R22 ;  /* 0x0000000403167825 */ /* 0x000fe200078e0016 */
        /* <DEDUP_REMOVED lines=8> */
[----:B------:R-:W3:Y:S04]  /*0d80*/  LDS R24, [R5+0x78] ;  /* 0x0000780005187984 */ /* 0x000ee80000000800 */
[----:B------:R-:W-:Y:S04]  /*0d90*/  LDS.64 R16, [R4+0x10] ;  /* 0x0000100004107984 */ /* 0x000fe80000000a00 */
[----:B------:R-:W-:Y:S04]  /*0da0*/  LDS R3, [R5+0xc8] ;  /* 0x0000c80005037984 */ /* 0x000fe80000000800 */
[----:B------:R-:W-:Y:S01]  /*0db0*/  LDS R28, [R5+0x118] ;  /* 0x00011800051c7984 */ /* 0x000fe20000000800 */
[----:B0-----:R-:W-:-:S03]  /*0dc0*/  FFMA R26, R10, R19, R26 ;  /* 0x000000130a1a7223 */ /* 0x001fc6000000001a */
[----:B------:R-:W0:Y:S01]  /*0dd0*/  LDS R19, [R5+0xa0] ;  /* 0x0000a00005137984 */ /* 0x000e220000000800 */
[----:B-1----:R-:W-:-:S03]  /*0de0*/  FFMA R11, R29, R11, R26 ;  /* 0x0000000b1d0b7223 */ /* 0x002fc6000000001a */
[----:B------:R-:W-:Y:S01]  /*0df0*/  LDS R26, [R5+0x168] ;  /* 0x00016800051a7984 */ /* 0x000fe20000000800 */
[----:B--2---:R-:W-:-:S04]  /*0e00*/  FFMA R11, R14, R25, R11 ;  /* 0x000000190e0b7223 */ /* 0x004fc8000000000b */
[----:B---3--:R-:W-:Y:S01]  /*0e10*/  FFMA R11, R24, R15, R11 ;  /* 0x0000000f180b7223 */ /* 0x008fe2000000000b */
[----:B------:R-:W-:Y:S02]  /*0e20*/  IMAD.WIDE.U32 R14, R9, 0x4, R12 ;  /* 0x00000004090e7825 */ /* 0x000fe400078e000c */
[----:B------:R-:W-:Y:S04]  /*0e30*/  LDS R9, [R5+0xf0] ;  /* 0x0000f00005097984 */ /* 0x000fe80000000800 */
[----:B------:R-:W-:Y:S01]  /*0e40*/  LDS.64 R12, [R4+0x20] ;  /* 0x00002000040c7984 */ /* 0x000fe20000000a00 */
[----:B0-----:R-:W-:-:S03]  /*0e50*/  FFMA R16, R16, R19, R11 ;  /* 0x0000001310107223 */ /* 0x001fc6000000000b */
[----:B------:R-:W-:Y:S04]  /*0e60*/  LDS R19, [R5+0x140] ;  /* 0x0001400005137984 */ /* 0x000fe80000000800 */
[----:B------:R-:W0:Y:S01]  /*0e70*/  LDS.64 R10, [R4+0x18] ;  /* 0x00001800040a7984 */ /* 0x000e220000000a00 */
[----:B------:R-:W-:Y:S06]  /*0e80*/  BAR.SYNC.DEFER_BLOCKING 0x0 ;  /* 0x0000000000007b1d */ /* 0x000fec0000010000 */
[----:B------:R-:W2:Y:S04]  /*0e90*/  LDG.E R22, desc[UR4][R22.64] ;  /* 0x0000000416167981 */ /* 0x000ea8000c1e1900 */
[----:B------:R1:W3:Y:S02]  /*0ea0*/  LDG.E R14, desc[UR4][R14.64] ;  /* 0x000000040e0e7981 */ /* 0x0002e4000c1e1900 */
[----:B-1----:R-:W-:-:S04]  /*0eb0*/  FFMA R15, R3, R17, R16 ;  /* 0x00000011030f7223 */ /* 0x002fc80000000010 */
[----:B0-----:R-:W-:-:S04]  /*0ec0*/  FFMA R9, R10, R9, R15 ;  /* 0x000000090a097223 */ /* 0x001fc8000000000f */
[----:B------:R-:W-:-:S04]  /*0ed0*/  FFMA R9, R28, R11, R9 ;  /* 0x0000000b1c097223 */ /* 0x000fc80000000009 */
[----:B------:R-:W-:-:S04]  /*0ee0*/  FFMA R19, R12, R19, R9 ;  /* 0x000000130c137223 */ /* 0x000fc80000000009 */
[----:B------:R-:W-:Y:S01]  /*0ef0*/  FFMA R13, R26, R13, R19 ;  /* 0x0000000d1a0d7223 */ /* 0x000fe20000000013 */
[----:B------:R-:W-:Y:S01]  /*0f00*/  IADD3 R6, PT, PT, R6, 0x2, RZ ;  /* 0x0000000206067810 */ /* 0x000fe20007ffe0ff */
        /* <DEDUP_REMOVED lines=9> */
[----:B------:R-:W-:Y:S04]  /*0fa0*/  LDS R9, [R5+0xa0] ;  /* 0x0000a00005097984 */ /* 0x000fe80000000800 */
[----:B------:R-:W4:Y:S04]  /*0fb0*/  LDS.64 R10, [R4+0x10] ;  /* 0x00001000040a7984 */ /* 0x000f280000000a00 */
[----:B------:R-:W5:Y:S04]  /*0fc0*/  LDS R26, [R5+0xc8] ;  /* 0x0000c800051a7984 */ /* 0x000f680000000800 */
[----:B------:R-:W-:Y:S04]  /*0fd0*/  LDS R19, [R5+0xf0] ;  /* 0x0000f00005137984 */ /* 0x000fe80000000800 */
[----:B------:R-:W-:Y:S01]  /*0fe0*/  LDS R23, [R5+0x140] ;  /* 0x0001400005177984 */ /* 0x000fe20000000800 */
[----:B0-----:R-:W-:-:S03]  /*0ff0*/  FFMA R14, R24, R29, R13 ;  /* 0x0000001d180e7223 */ /* 0x001fc6000000000d */
[----:B------:R-:W0:Y:S04]  /*1000*/  LDS.64 R12, [R4+0x18] ;  /* 0x00001800040c7984 */ /* 0x000e280000000a00 */
[----:B------:R-:W0:Y:S01]  /*1010*/  LDS R24, [R5+0x118] ;  /* 0x0001180005187984 */ /* 0x000e220000000800 */
[----:B-1----:R-:W-:-:S03]  /*1020*/  FFMA R25, R27, R25, R14 ;  /* 0x000000191b197223 */ /* 0x002fc6000000000e */
[----:B------:R-:W1:Y:S01]  /*1030*/  LDS.64 R14, [R4+0x20] ;  /* 0x00002000040e7984 */ /* 0x000e620000000a00 */
[----:B--2---:R-:W-:-:S03]  /*1040*/  FFMA R3, R16, R3, R25 ;  /* 0x0000000310037223 */ /* 0x004fc60000000019 */
[----:B------:R-:W2:Y:S01]  /*1050*/  LDS R16, [R5+0x168] ;  /* 0x0001680005107984 */ /* 0x000ea20000000800 */
[----:B---3--:R-:W-:-:S04]  /*1060*/  FFMA R3, R22, R17, R3 ;  /* 0x0000001116037223 */ /* 0x008fc80000000003 */
[----:B----4-:R-:W-:-:S04]  /*1070*/  FFMA R3, R10, R9, R3 ;  /* 0x000000090a037223 */ /* 0x010fc80000000003 */
[----:B-----5:R-:W-:-:S04]  /*1080*/  FFMA R3, R26, R11, R3 ;  /* 0x0000000b1a037223 */ /* 0x020fc80000000003 */
[----:B0-----:R-:W-:-:S04]  /*1090*/  FFMA R3, R12, R19, R3 ;  /* 0x000000130c037223 */ /* 0x001fc80000000003 */
[----:B------:R-:W-:-:S04]  /*10a0*/  FFMA R3, R24, R13, R3 ;  /* 0x0000000d18037223 */ /* 0x000fc80000000003 */
[----:B-1----:R-:W-:-:S04]  /*10b0*/  FFMA R3, R14, R23, R3 ;  /* 0x000000170e037223 */ /* 0x002fc80000000003 */
[----:B--2---:R-:W-:Y:S01]  /*10c0*/  FFMA R26, R16, R15, R3 ;  /* 0x0000000f101a7223 */ /* 0x004fe20000000003 */
[----:B------:R-:W-:Y:S06]  /*10d0*/  BAR.SYNC.DEFER_BLOCKING 0x0 ;  /* 0x0000000000007b1d */ /* 0x000fec0000010000 */
.L_x_17:
[----:B------:R-:W-:Y:S05]  /*10e0*/  @P1 BRA `(.L_x_14) ;  /* 0x0000000000981947 */ /* 0x000fea0003800000 */
[----:B------:R-:W0:Y:S01]  /*10f0*/  LDC.64 R12, c[0x0][0x380] ;  /* 0x0000e000ff0c7b82 */ /* 0x000e220000000a00 */
[C---:B------:R-:W-:Y:S02]  /*1100*/  IMAD R9, R6.reuse, 0xa, R0 ;  /* 0x0000000a06097824 */ /* 0x040fe400078e0200 */
[----:B------:R-:W-:Y:S02]  /*1110*/  IMAD R3, R6, 0xa, R18 ;  /* 0x0000000a06037824 */ /* 0x000fe400078e0212 */
[----:B------:R-:W-:-:S03]  /*1120*/  IMAD R9, R9, R2, R20 ;  /* 0x0000000209097224 */ /* 0x000fc600078e0214 */
[----:B------:R-:W1:Y:S01]  /*1130*/  LDC.64 R10, c[0x0][0x388] ;  /* 0x0000e200ff0a7b82 */ /* 0x000e620000000a00 */
[----:B0-----:R-:W-:-:S05]  /*1140*/  IMAD.WIDE.U32 R12, R3, 0x4, R12 ;  /* 0x00000004030c7825 */ /* 0x001fca00078e000c */
[----:B------:R-:W2:Y:S01]  /*1150*/  LDG.E R0, desc[UR4][R12.64] ;  /* 0x000000040c007981 */ /* 0x000ea2000c1e1900 */
[----:B-1----:R-:W-:-:S06]  /*1160*/  IMAD.WIDE.U32 R16, R9, 0x4, R10 ;  /* 0x0000000409107825 */ /* 0x002fcc00078e000a */
        /* <DEDUP_REMOVED lines=14> */
[----:B------:R-:W5:Y:S04]  /*1250*/  LDS.64 R6, [R4+0x18] ;  /* 0x0000180004067984 */ /* 0x000f680000000a00 */
[----:B------:R-:W5:Y:S04]  /*1260*/  LDS R0, [R5+0x118] ;  /* 0x0001180005007984 */ /* 0x000f680000000800 */
[----:B------:R-:W-:Y:S04]  /*1270*/  LDS R3, [R5+0x140] ;  /* 0x0001400005037984 */ /* 0x000fe80000000800 */
[----:B------:R-:W5:Y:S04]  /*1280*/  LDS.64 R8, [R4+0x20] ;  /* 0x0000200004087984 */ /* 0x000f680000000a00 */
        /* <DEDUP_REMOVED lines=8> */
[----:B------:R-:W-:-:S04]  /*1310*/  FFMA R7, R0, R7, R13 ;  /* 0x0000000700077223 */ /* 0x000fc8000000000d */
[----:B------:R-:W-:-:S04]  /*1320*/  FFMA R3, R8, R3, R7 ;  /* 0x0000000308037223 */ /* 0x000fc80000000007 */
[----:B------:R-:W-:Y:S01]  /*1330*/  FFMA R26, R18, R9, R3 ;  /* 0x00000009121a7223 */ /* 0x000fe20000000003 */
[----:B------:R-:W-:Y:S06]  /*1340*/  BAR.SYNC.DEFER_BLOCKING 0x0 ;  /* 0x0000000000007b1d */ /* 0x000fec0000010000 */
.L_x_14:
[----:B------:R-:W0:Y:S01]  /*1350*/  LDC.64 R4, c[0x0][0x390] ;  /* 0x0000e400ff047b82 */ /* 0x000e220000000a00 */
[----:B------:R-:W-:-:S04]  /*1360*/  IMAD R3, R21, R2, R20 ;  /* 0x0000000215037224 */ /* 0x000fc800078e0214 */
[----:B0-----:R-:W-:-:S05]  /*1370*/  IMAD.WIDE.U32 R2, R3, 0x4, R4 ;  /* 0x0000000403027825 */ /* 0x001fca00078e0004 */
[----:B------:R-:W-:Y:S01]  /*1380*/  STG.E desc[UR4][R2.64], R26 ;  /* 0x0000001a02007986 */ /* 0x000fe2000c101904 */
[----:B------:R-:W-:Y:S05]  /*1390*/  EXIT ;  /* 0x000000000000794d */ /* 0x000fea0003800000 */
.L_x_18:
        /* <DEDUP_REMOVED lines=14> */
.L_x_34:


//--------------------- .text._Z18TiledMatrixMulGPU4PfS_S_i --------------------------
	.section	.text._Z18TiledMatrixMulGPU4PfS_S_i,"ax",@progbits
	.align	128
        .global         _Z18TiledMatrixMulGPU4PfS_S_i
        .type           _Z18TiledMatrixMulGPU4PfS_S_i,@function
        .size           _Z18TiledMatrixMulGPU4PfS_S_i,(.L_x_35 - _Z18TiledMatrixMulGPU4PfS_S_i)
        .other          _Z18TiledMatrixMulGPU4PfS_S_i,@"STO_CUDA_ENTRY STV_DEFAULT"
_Z18TiledMatrixMulGPU4PfS_S_i:
.text._Z18TiledMatrixMulGPU4PfS_S_i:
        /* <DEDUP_REMOVED lines=8> */
[----:B0-----:R-:W-:-:S02]  /*0080*/  ISETP.GE.U32.AND P0, PT, R3, 0x4, PT ;  /* 0x000000040300780c */ /* 0x001fc40003f06070 */
[----:B-1----:R-:W-:Y:S02]  /*0090*/  LEA R18, R18, R5, 0x2 ;  /* 0x0000000512127211 */ /* 0x002fe400078e10ff */
[----:B---3--:R-:W-:-:S09]  /*00a0*/  LEA R16, R9, R14, 0x2 ;  /* 0x0000000e09107211 */ /* 0x008fd200078e10ff */
[----:B--2---:R-:W-:Y:S05]  /*00b0*/  @!P0 BRA `(.L_x_19) ;  /* 0x0000000800dc8947 */ /* 0x004fea0003800000 */
[----:B------:R-:W0:Y:S01]  /*00c0*/  S2UR UR6, SR_CgaCtaId ;  /* 0x00000000000679c3 */ /* 0x000e220000008800 */
[----:B------:R-:W-:Y:S01]  /*00d0*/  SHF.R.U32.HI R8, RZ, 0x2, R3 ;  /* 0x00000002ff087819 */ /* 0x000fe20000011603 */
[----:B------:R-:W-:Y:S01]  /*00e0*/  UMOV UR4, 0x400 ;  /* 0x0000040000047882 */ /* 0x000fe20000000000 */
[----:B------:R-:W-:Y:S01]  /*00f0*/  IMAD R17, R18, R3, R14 ;  /* 0x0000000312117224 */ /* 0x000fe200078e020e */
[----:B------:R-:W-:Y:S01]  /*0100*/  UIADD3 UR5, UPT, UPT, UR4, 0x40, URZ ;  /* 0x0000004004057890 */ /* 0x000fe2000fffe0ff */
[C---:B------:R-:W-:Y:S02]  /*0110*/  IADD3 R0, PT, PT, R8.reuse, -0x1, RZ ;  /* 0xffffffff08007810 */ /* 0x040fe40007ffe0ff */
[----:B------:R-:W-:Y:S02]  /*0120*/  LOP3.LUT P0, R19, R8, 0x3, RZ, 0xc0, !PT ;  /* 0x0000000308137812 */ /* 0x000fe4000780c0ff */
[----:B------:R-:W-:Y:S02]  /*0130*/  ISETP.GE.U32.AND P1, PT, R0, 0x3, PT ;  /* 0x000000030000780c */ /* 0x000fe40003f26070 */
[----:B------:R-:W-:-:S02]  /*0140*/  MOV R25, RZ ;  /* 0x000000ff00197202 */ /* 0x000fc40000000f00 */
[----:B------:R-:W-:Y:S01]  /*0150*/  MOV R0, RZ ;  /* 0x000000ff00007202 */ /* 0x000fe20000000f00 */
[----:B0-----:R-:W-:Y:S02]  /*0160*/  ULEA UR4, UR6, UR4, 0x18 ;  /* 0x0000000406047291 */ /* 0x001fe4000f8ec0ff */
[----:B------:R-:W-:-:S04]  /*0170*/  ULEA UR5, UR6, UR5, 0x18 ;  /* 0x0000000506057291 */ /* 0x000fc8000f8ec0ff */
[C---:B------:R-:W-:Y:S02]  /*0180*/  LEA R7, R5.reuse, UR4, 0x4 ;  /* 0x0000000405077c11 */ /* 0x040fe4000f8e20ff */
[C---:B------:R-:W-:Y:S02]  /*0190*/  LEA R2, R14.reuse, UR5, 0x2 ;  /* 0x000000050e027c11 */ /* 0x040fe4000f8e10ff */
[----:B------:R-:W-:Y:S02]  /*01a0*/  LEA R6, R14, R7, 0x2 ;  /* 0x000000070e067211 */ /* 0x000fe400078e10ff */
[----:B------:R-:W-:Y:S01]  /*01b0*/  LEA R4, R5, R2, 0x4 ;  /* 0x0000000205047211 */ /* 0x000fe200078e20ff */
        /* <DEDUP_REMOVED lines=8> */
[C---:B------:R-:W-:Y:S01]  /*0240*/  LEA R20, R9.reuse, R20, 0x2 ;  /* 0x0000001409147211 */ /* 0x040fe200078e10ff */
[----:B------:R-:W-:Y:S01]  /*0250*/  IMAD R12, R12, R3, R14 ;  /* 0x000000030c0c7224 */ /* 0x000fe200078e020e */
[----:B------:R-:W-:-:S02]  /*0260*/  LEA R26, R9, R26, 0x2 ;  /* 0x0000001a091a7211 */ /* 0x000fc400078e10ff */
[C---:B------:R-:W-:Y:S02]  /*0270*/  LEA R24, R9.reuse, R10, 0x2 ;  /* 0x0000000a09187211 */ /* 0x040fe400078e10ff */
[----:B------:R-:W-:Y:S02]  /*0280*/  LEA R22, R9, R12, 0x2 ;  /* 0x0000000c09167211 */ /* 0x000fe400078e10ff */
[----:B------:R-:W-:Y:S02]  /*0290*/  MOV R25, RZ ;  /* 0x000000ff00197202 */ /* 0x000fe40000000f00 */
[----:B------:R-:W-:Y:S02]  /*02a0*/  MOV R21, R17 ;  /* 0x0000001100157202 */ /* 0x000fe40000000f00 */
[----:B------:R-:W-:-:S07]  /*02b0*/  IADD3 R23, PT, PT, -R0, RZ, RZ ;  /* 0x000000ff00177210 */ /* 0x000fce0007ffe1ff */
.L_x_21:
[----:B------:R-:W0:Y:S08]  /*02c0*/  LDC.64 R14, c[0x0][0x380] ;  /* 0x0000e000ff0e7b82 */ /* 0x000e300000000a00 */
        /* <DEDUP_REMOVED lines=9> */
[----:B------:R-:W0:Y:S02]  /*0360*/  LDS.128 R8, [R7] ;  /* 0x0000000007087984 */ /* 0x000e240000000c00 */
[----:B0-----:R-:W-:-:S02]  /*0370*/  FFMA R25, R8, R28, R25 ;  /* 0x0000001c08197223 */ /* 0x001fc40000000019 */
[----:B------:R-:W0:Y:S02]  /*0380*/  LDS R8, [R2+0x10] ;  /* 0x0000100002087984 */ /* 0x000e240000000800 */
[----:B0-----:R-:W-:Y:S02]  /*0390*/  FFMA R25, R8, R9, R25 ;  /* 0x0000000908197223 */ /* 0x001fe40000000019 */
[----:B------:R-:W0:Y:S04]  /*03a0*/  LDS R8, [R2+0x20] ;  /* 0x0000200002087984 */ /* 0x000e280000000800 */
[----:B------:R-:W1:Y:S01]  /*03b0*/  LDS R9, [R2+0x30] ;  /* 0x0000300002097984 */ /* 0x000e620000000800 */
[----:B------:R-:W-:Y:S01]  /*03c0*/  IADD3 R27, PT, PT, R21, 0x4, RZ ;  /* 0x00000004151b7810 */ /* 0x000fe20007ffe0ff */
[----:B------:R-:W-:Y:S01]  /*03d0*/  IMAD.WIDE.U32 R28, R22, 0x4, R12 ;  /* 0x00000004161c7825 */ /* 0x000fe200078e000c */
[----:B------:R-:W-:Y:S06]  /*03e0*/  BAR.SYNC.DEFER_BLOCKING 0x0 ;  /* 0x0000000000007b1d */ /* 0x000fec0000010000 */
[----:B------:R-:W2:Y:S01]  /*03f0*/  LDG.E R29, desc[UR8][R28.64] ;  /* 0x000000081c1d7981 */ /* 0x000ea2000c1e1900 */
[----:B0-----:R-:W-:-:S04]  /*0400*/  FFMA R8, R8, R10, R25 ;  /* 0x0000000a08087223 */ /* 0x001fc80000000019 */
[----:B-1----:R-:W-:Y:S01]  /*0410*/  FFMA R25, R9, R11, R8 ;  /* 0x0000000b09197223 */ /* 0x002fe20000000008 */
[----:B------:R-:W-:-:S05]  /*0420*/  IMAD.WIDE.U32 R8, R27, 0x4, R14 ;  /* 0x000000041b087825 */ /* 0x000fca00078e000e */
[----:B------:R-:W3:Y:S04]  /*0430*/  LDG.E R27, desc[UR8][R8.64] ;  /* 0x00000008081b7981 */ /* 0x000ee8000c1e1900 */
[----:B---3--:R-:W-:Y:S04]  /*0440*/  STS [R6], R27 ;  /* 0x0000001b06007388 */ /* 0x008fe80000000800 */
[----:B--2---:R-:W-:Y:S01]  /*0450*/  STS [R4], R29 ;  /* 0x0000001d04007388 */ /* 0x004fe20000000800 */
        /* <DEDUP_REMOVED lines=24> */
[----:B------:R-:W0:Y:S01]  /*05e0*/  LDS R8, [R2+0x20] ;  /* 0x0000200002087984 */ /* 0x000e220000000800 */
[----:B------:R-:W-:Y:S01]  /*05f0*/  IADD3 R9, PT, PT, R21, 0xc, RZ ;  /* 0x0000000c15097810 */ /* 0x000fe20007ffe0ff */
[----:B------:R-:W-:-:S04]  /*0600*/  IMAD.WIDE.U32 R28, R26, 0x4, R12 ;  /* 0x000000041a1c7825 */ /* 0x000fc800078e000c */
[----:B0-----:R-:W-:Y:S02]  /*0610*/  FFMA R10, R8, R10, R25 ;  /* 0x0000000a080a7223 */ /* 0x001fe40000000019 */
[----:B------:R-:W0:Y:S01]  /*0620*/  LDS R25, [R2+0x30] ;  /* 0x0000300002197984 */ /* 0x000e220000000800 */
[----:B------:R-:W-:Y:S01]  /*0630*/  BAR.SYNC.DEFER_BLOCKING 0x0 ;  /* 0x0000000000007b1d */ /* 0x000fe20000010000 */
[----:B------:R-:W-:-:S06]  /*0640*/  IMAD.WIDE.U32 R8, R9, 0x4, R14 ;  /* 0x0000000409087825 */ /* 0x000fcc00078e000e */
[----:B------:R-:W2:Y:S04]  /*0650*/  LDG.E R9, desc[UR8][R8.64] ;  /* 0x0000000808097981 */ /* 0x000ea8000c1e1900 */
[----:B------:R-:W3:Y:S01]  /*0660*/  LDG.E R29, desc[UR8][R28.64] ;  /* 0x000000081c1d7981 */ /* 0x000ee2000c1e1900 */
[----:B0-----:R-:W-:Y:S01]  /*0670*/  FFMA R11, R25, R11, R10 ;  /* 0x0000000b190b7223 */ /* 0x001fe2000000000a */
[----:B------:R-:W-:-:S04]  /*0680*/  IADD3 R23, PT, PT, R23, 0x4, RZ ;  /* 0x0000000417177810 */ /* 0x000fc80007ffe0ff */
[----:B------:R-:W-:Y:S02]  /*0690*/  ISETP.NE.AND P1, PT, R23, RZ, PT ;  /* 0x000000ff1700720c */ /* 0x000fe40003f25270 */
[----:B------:R-:W-:Y:S02]  /*06a0*/  IADD3 R21, PT, PT, R21, 0x10, RZ ;  /* 0x0000001015157810 */ /* 0x000fe40007ffe0ff */
[C---:B------:R-:W-:Y:S02]  /*06b0*/  LEA R26, R3.reuse, R26, 0x4 ;  /* 0x0000001a031a7211 */ /* 0x040fe400078e20ff */
[C---:B------:R-:W-:Y:S02]  /*06c0*/  LEA R24, R3.reuse, R24, 0x4 ;  /* 0x0000001803187211 */ /* 0x040fe400078e20ff */
[C---:B------:R-:W-:Y:S02]  /*06d0*/  LEA R22, R3.reuse, R22, 0x4 ;  /* 0x0000001603167211 */ /* 0x040fe400078e20ff */
[----:B------:R-:W-:Y:S01]  /*06e0*/  LEA R20, R3, R20, 0x4 ;  /* 0x0000001403147211 */ /* 0x000fe200078e20ff */
[----:B--2---:R-:W-:Y:S04]  /*06f0*/  STS [R6], R9 ;  /* 0x0000000906007388 */ /* 0x004fe80000000800 */
[----:B---3--:R-:W-:Y:S01]  /*0700*/  STS [R4], R29 ;  /* 0x0000001d04007388 */ /* 0x008fe20000000800 */
[----:B------:R-:W-:Y:S06]  /*0710*/  BAR.SYNC.DEFER_BLOCKING 0x0 ;  /* 0x0000000000007b1d */ /* 0x000fec0000010000 */
[----:B------:R-:W-:Y:S04]  /*0720*/  LDS R27, [R2] ;  /* 0x00000000021b7984 */ /* 0x000fe80000000800 */
[----:B------:R-:W0:Y:S04]  /*0730*/  LDS.128 R12, [R7] ;  /* 0x00000000070c7984 */ /* 0x000e280000000c00 */
[----:B------:R-:W1:Y:S04]  /*0740*/  LDS R25, [R2+0x10] ;  /* 0x0000100002197984 */ /* 0x000e680000000800 */
[----:B------:R-:W2:Y:S04]  /*0750*/  LDS R10, [R2+0x20] ;  /* 0x00002000020a7984 */ /* 0x000ea80000000800 */
[----:B------:R-:W3:Y:S01]  /*0760*/  LDS R8, [R2+0x30] ;  /* 0x0000300002087984 */ /* 0x000ee20000000800 */
[----:B0-----:R-:W-:-:S04]  /*0770*/  FFMA R12, R12, R27, R11 ;  /* 0x0000001b0c0c7223 */ /* 0x001fc8000000000b */
[----:B-1----:R-:W-:-:S04]  /*0780*/  FFMA R13, R25, R13, R12 ;  /* 0x0000000d190d7223 */ /* 0x002fc8000000000c */
[----:B--2---:R-:W-:-:S04]  /*0790*/  FFMA R10, R10, R14, R13 ;  /* 0x0000000e0a0a7223 */ /* 0x004fc8000000000d */
[----:B---3--:R-:W-:Y:S01]  /*07a0*/  FFMA R25, R8, R15, R10 ;  /* 0x0000000f08197223 */ /* 0x008fe2000000000a */
[----:B------:R-:W-:Y:S06]  /*07b0*/  BAR.SYNC.DEFER_BLOCKING 0x0 ;  /* 0x0000000000007b1d */ /* 0x000fec0000010000 */
[----:B------:R-:W-:Y:S05]  /*07c0*/  @P1 BRA `(.L_x_21) ;  /* 0xfffffff800bc1947 */ /* 0x000fea000383ffff */
.L_x_20:
[----:B------:R-:W-:Y:S05]  /*07d0*/  @!P0 BRA `(.L_x_19) ;  /* 0x0000000400148947 */ /* 0x000fea0003800000 */
[----:B------:R-:W-:Y:S02]  /*07e0*/  ISETP.NE.AND P0, PT, R19, 0x1, PT ;  /* 0x000000011300780c */ /* 0x000fe40003f05270 */
[----:B------:R-:W-:-:S11]  /*07f0*/  LOP3.LUT P1, RZ, R3, 0x4, RZ, 0xc0, !PT ;  /* 0x0000000403ff7812 */ /* 0x000fd6000782c0ff */
[----:B------:R-:W-:Y:S05]  /*0800*/  @!P0 BRA `(.L_x_22) ;  /* 0x0000000000ac8947 */ /* 0x000fea0003800000 */
[----:B------:R-:W0:Y:S01]  /*0810*/  LDC.64 R22, c[0x0][0x380] ;  /* 0x0000e000ff167b82 */ /* 0x000e220000000a00 */
[C---:B------:R-:W-:Y:S02]  /*0820*/  LEA R12, R0.reuse, R5, 0x2 ;  /* 0x00000005000c7211 */ /* 0x040fe400078e10ff */
[----:B------:R-:W-:-:S03]  /*0830*/  LEA R13, R0, R17, 0x2 ;  /* 0x00000011000d7211 */ /* 0x000fc600078e10ff */
[----:B------:R-:W-:Y:S02]  /*0840*/  IMAD R9, R12, R3, R16 ;  /* 0x000000030c097224 */ /* 0x000fe400078e0210 */
[----:B------:R-:W1:Y:S01]  /*0850*/  LDC.64 R20, c[0x0][0x388] ;  /* 0x0000e200ff147b82 */ /* 0x000e620000000a00 */
[----:B0-----:R-:W-:-:S05]  /*0860*/  IMAD.WIDE.U32 R10, R13, 0x4, R22 ;  /* 0x000000040d0a7825 */ /* 0x001fca00078e0016 */
[----:B------:R-:W2:Y:S01]  /*0870*/  LDG.E R15, desc[UR8][R10.64] ;  /* 0x000000080a0f7981 */ /* 0x000ea2000c1e1900 */
[----:B-1----:R-:W-:-:S05]  /*0880*/  IMAD.WIDE.U32 R8, R9, 0x4, R20 ;  /* 0x0000000409087825 */ /* 0x002fca00078e0014 */
[----:B------:R-:W3:Y:S01]  /*0890*/  LDG.E R27, desc[UR8][R8.64] ;  /* 0x00000008081b7981 */ /* 0x000ee2000c1e1900 */
[----:B------:R-:W-:-:S05]  /*08a0*/  IADD3 R12, PT, PT, R12, 0x4, RZ ;  /* 0x000000040c0c7810 */ /* 0x000fca0007ffe0ff */
[----:B------:R-:W-:-:S04]  /*08b0*/  IMAD R19, R12, R3, R16 ;  /* 0x000000030c137224 */ /* 0x000fc800078e0210 */
[----:B------:R-:W-:Y:S01]  /*08c0*/  IMAD.WIDE.U32 R20, R19, 0x4, R20 ;  /* 0x0000000413147825 */ /* 0x000fe200078e0014 */
[----:B------:R-:W-:-:S05]  /*08d0*/  IADD3 R13, PT, PT, R13, 0x4, RZ ;  /* 0x000000040d0d7810 */ /* 0x000fca0007ffe0ff */
[----:B------:R-:W-:Y:S01]  /*08e0*/  IMAD.WIDE.U32 R22, R13, 0x4, R22 ;  /* 0x000000040d167825 */ /* 0x000fe200078e0016 */
[----:B--2---:R-:W-:Y:S04]  /*08f0*/  STS [R6], R15 ;  /* 0x0000000f06007388 */ /* 0x004fe80000000800 */
[----:B---3--:R-:W-:Y:S01]  /*0900*/  STS [R4], R27 ;  /* 0x0000001b04007388 */ /* 0x008fe20000000800 */
[----:B------:R-:W-:Y:S06]  /*0910*/  BAR.SYNC.DEFER_BLOCKING 0x0 ;  /* 0x0000000000007b1d */ /* 0x000fec0000010000 */
[----:B------:R-:W-:Y:S04]  /*0920*/  LDS R29, [R2] ;  /* 0x00000000021d7984 */ /* 0x000fe80000000800 */
[----:B------:R-:W-:Y:S04]  /*0930*/  LDS R26, [R2+0x10] ;  /* 0x00001000021a7984 */ /* 0x000fe80000000800 */
[----:B------:R-:W-:Y:S04]  /*0940*/  LDS R19, [R2+0x20] ;  /* 0x0000200002137984 */ /* 0x000fe80000000800 */
[----:B------:R-:W-:Y:S04]  /*0950*/  LDS R24, [R2+0x30] ;  /* 0x0000300002187984 */ /* 0x000fe80000000800 */
[----:B------:R-:W0:Y:S01]  /*0960*/  LDS.128 R8, [R7] ;  /* 0x0000000007087984 */ /* 0x000e220000000c00 */
[----:B------:R-:W-:Y:S06]  /*0970*/  BAR.SYNC.DEFER_BLOCKING 0x0 ;  /* 0x0000000000007b1d */ /* 0x000fec0000010000 */
[----:B------:R-:W2:Y:S04]  /*0980*/  LDG.E R23, desc[UR8][R22.64] ;  /* 0x0000000816177981 */ /* 0x000ea8000c1e1900 */
[----:B------:R-:W3:Y:S01]  /*0990*/  LDG.E R21, desc[UR8][R20.64] ;  /* 0x0000000814157981 */ /* 0x000ee2000c1e1900 */
        /* <DEDUP_REMOVED lines=18> */
.L_x_22:
[----:B------:R-:W-:Y:S05]  /*0ac0*/  @!P1 BRA `(.L_x_19) ;  /* 0x0000000000589947 */ /* 0x000fea0003800000 */
[----:B------:R-:W0:Y:S01]  /*0ad0*/  LDC.64 R10, c[0x0][0x380] ;  /* 0x0000e000ff0a7b82 */ /* 0x000e220000000a00 */
[C---:B------:R-:W-:Y:S02]  /*0ae0*/  LEA R5, R0.reuse, R5, 0x2 ;  /* 0x0000000500057211 */ /* 0x040fe400078e10ff */
[----:B------:R-:W-:-:S03]  /*0af0*/  LEA R13, R0, R17, 0x2 ;  /* 0x00000011000d7211 */ /* 0x000fc600078e10ff */
[----:B------:R-:W-:Y:S02]  /*0b00*/  IMAD R5, R5, R3, R16 ;  /* 0x0000000305057224 */ /* 0x000fe400078e0210 */
[----:B------:R-:W1:Y:S01]  /*0b10*/  LDC.64 R8, c[0x0][0x388] ;  /* 0x0000e200ff087b82 */ /* 0x000e620000000a00 */
[----:B0-----:R-:W-:-:S06]  /*0b20*/  IMAD.WIDE.U32 R12, R13, 0x4, R10 ;  /* 0x000000040d0c7825 */ /* 0x001fcc00078e000a */
[----:B------:R-:W2:Y:S01]  /*0b30*/  LDG.E R13, desc[UR8][R12.64] ;  /* 0x000000080c0d7981 */ /* 0x000ea2000c1e1900 */
[----:B-1----:R-:W-:-:S06]  /*0b40*/  IMAD.WIDE.U32 R14, R5, 0x4, R8 ;  /* 0x00000004050e7825 */ /* 0x002fcc00078e0008 */
[----:B------:R-:W3:Y:S04]  /*0b50*/  LDG.E R15, desc[UR8][R14.64] ;  /* 0x000000080e0f7981 */ /* 0x000ee8000c1e1900 */
        /* <DEDUP_REMOVED lines=13> */
.L_x_19:
[----:B------:R-:W0:Y:S01]  /*0c30*/  LDC.64 R4, c[0x0][0x390] ;  /* 0x0000e400ff047b82 */ /* 0x000e220000000a00 */
[----:B------:R-:W-:-:S04]  /*0c40*/  IMAD R3, R18, R3, R16 ;  /* 0x0000000312037224 */ /* 0x000fc800078e0210 */
[----:B0-----:R-:W-:-:S05]  /*0c50*/  IMAD.WIDE.U32 R2, R3, 0x4, R4 ;  /* 0x0000000403027825 */ /* 0x001fca00078e0004 */
[----:B------:R-:W-:Y:S01]  /*0c60*/  STG.E desc[UR8][R2.64], R25 ;  /* 0x0000001902007986 */ /* 0x000fe2000c101908 */
[----:B------:R-:W-:Y:S05]  /*0c70*/  EXIT ;  /* 0x000000000000794d */ /* 0x000fea0003800000 */
.L_x_23:
        /* <DEDUP_REMOVED lines=16> */
.L_x_35:


//--------------------- .text._Z18TiledMatrixMulGPU2PfS_S_i --------------------------
	.section	.text._Z18TiledMatrixMulGPU2PfS_S_i,"ax",@progbits
	.align	128
        .global         _Z18TiledMatrixMulGPU2PfS_S_i
        .type           _Z18TiledMatrixMulGPU2PfS_S_i,@function
        .size           _Z18TiledMatrixMulGPU2PfS_S_i,(.L_x_36 - _Z18TiledMatrixMulGPU2PfS_S_i)
        .other          _Z18TiledMatrixMulGPU2PfS_S_i,@"STO_CUDA_ENTRY STV_DEFAULT"
_Z18TiledMatrixMulGPU2PfS_S_i:
.text._Z18TiledMatrixMulGPU2PfS_S_i:
        /* <DEDUP_REMOVED lines=17> */
[----:B------:R-:W-:Y:S02]  /*0110*/  IADD3 R2, PT, PT, R5, -0x1, RZ ;  /* 0xffffffff05027810 */ /* 0x000fe40007ffe0ff */
[----:B------:R-:W-:Y:S02]  /*0120*/  MOV R15, RZ ;  /* 0x000000ff000f7202 */ /* 0x000fe40000000f00 */
[----:B------:R-:W-:Y:S02]  /*0130*/  ISETP.GE.U32.AND P0, PT, R2, 0x7, PT ;  /* 0x000000070200780c */ /* 0x000fe40003f06070 */
[----:B------:R-:W-:Y:S01]  /*0140*/  MOV R10, RZ ;  /* 0x000000ff000a7202 */ /* 0x000fe20000000f00 */
[----:B0-----:R-:W-:-:S02]  /*0150*/  ULEA UR4, UR6, UR4, 0x18 ;  /* 0x0000000406047291 */ /* 0x001fc4000f8ec0ff */
        /* <DEDUP_REMOVED lines=19> */
[----:B------:R-:W-:Y:S01]  /*0290*/  LOP3.LUT R10, R5, 0x7ffffff8, RZ, 0xc0, !PT ;  /* 0x7ffffff8050a7812 */ /* 0x000fe200078ec0ff */
[--C-:B------:R-:W-:Y:S01]  /*02a0*/  IMAD R23, R22, R3, R25.reuse ;  /* 0x0000000316177224 */ /* 0x100fe200078e0219 */
[----:B------:R-:W-:Y:S01]  /*02b0*/  LEA R34, R14, R27, 0x1 ;  /* 0x0000001b0e227211 */ /* 0x000fe200078e08ff */
[----:B------:R-:W-:Y:S01]  /*02c0*/  IMAD R25, R24, R3, R25 ;  /* 0x0000000318197224 */ /* 0x000fe200078e0219 */
[----:B------:R-:W-:-:S02]  /*02d0*/  LEA R24, R14, R13, 0x1 ;  /* 0x0000000d0e187211 */ /* 0x000fc400078e08ff */
[C---:B------:R-:W-:Y:S02]  /*02e0*/  LEA R16, R14.reuse, R15, 0x1 ;  /* 0x0000000f0e107211 */ /* 0x040fe400078e08ff */
[C---:B------:R-:W-:Y:S02]  /*02f0*/  LEA R26, R14.reuse, R17, 0x1 ;  /* 0x000000110e1a7211 */ /* 0x040fe400078e08ff */
[C---:B------:R-:W-:Y:S02]  /*0300*/  LEA R28, R14.reuse, R19, 0x1 ;  /* 0x000000130e1c7211 */ /* 0x040fe400078e08ff */
[C---:B------:R-:W-:Y:S02]  /*0310*/  LEA R30, R14.reuse, R21, 0x1 ;  /* 0x000000150e1e7211 */ /* 0x040fe400078e08ff */
[C---:B------:R-:W-:Y:S02]  /*0320*/  LEA R32, R14.reuse, R23, 0x1 ;  /* 0x000000170e207211 */ /* 0x040fe400078e08ff */
[----:B------:R-:W-:-:S02]  /*0330*/  LEA R14, R14, R25, 0x1 ;  /* 0x000000190e0e7211 */ /* 0x000fc400078e08ff */
[----:B------:R-:W-:Y:S02]  /*0340*/  MOV R15, RZ ;  /* 0x000000ff000f7202 */ /* 0x000fe40000000f00 */
[----:B------:R-:W-:Y:S02]  /*0350*/  MOV R2, R7 ;  /* 0x0000000700027202 */ /* 0x000fe40000000f00 */
[----:B------:R-:W-:-:S07]  /*0360*/  IADD3 R13, PT, PT, -R10, RZ, RZ ;  /* 0x000000ff0a0d7210 */ /* 0x000fce0007ffe1ff */
.L_x_26:
[----:B------:R-:W0:Y:S08]  /*0370*/  LDC.64 R22, c[0x0][0x380] ;  /* 0x0000e000ff167b82 */ /* 0x000e300000000a00 */
[----:B------:R-:W1:Y:S01]  /*0380*/  LDC.64 R20, c[0x0][0x388] ;  /* 0x0000e200ff147b82 */ /* 0x000e620000000a00 */
[----:B0-----:R-:W-:-:S05]  /*0390*/  IMAD.WIDE.U32 R18, R2, 0x4, R22 ;  /* 0x0000000402127825 */ /* 0x001fca00078e0016 */
[----:B------:R-:W2:Y:S01]  /*03a0*/  LDG.E R25, desc[UR8][R18.64] ;  /* 0x0000000812197981 */ /* 0x000ea2000c1e1900 */
[----:B-1----:R-:W-:-:S05]  /*03b0*/  IMAD.WIDE.U32 R36, R34, 0x4, R20 ;  /* 0x0000000422247825 */ /* 0x002fca00078e0014 */
[----:B------:R0:W3:Y:S01]  /*03c0*/  LDG.E R27, desc[UR8][R36.64] ;  /* 0x00000008241b7981 */ /* 0x0000e2000c1e1900 */
[----:B------:R-:W-:-:S05]  /*03d0*/  IADD3 R17, PT, PT, R2, 0x2, RZ ;  /* 0x0000000202117810 */ /* 0x000fca0007ffe0ff */
[----:B0-----:R-:W-:Y:S01]  /*03e0*/  IMAD.WIDE.U32 R36, R17, 0x4, R22 ;  /* 0x0000000411247825 */ /* 0x001fe200078e0016 */
[----:B--2---:R-:W-:Y:S04]  /*03f0*/  STS [R11], R25 ;  /* 0x000000190b007388 */ /* 0x004fe80000000800 */
[----:B---3--:R-:W-:Y:S01]  /*0400*/  STS [R12], R27 ;  /* 0x0000001b0c007388 */ /* 0x008fe20000000800 */
[----:B------:R-:W-:Y:S06]  /*0410*/  BAR.SYNC.DEFER_BLOCKING 0x0 ;  /* 0x0000000000007b1d */ /* 0x000fec0000010000 */
[----:B------:R-:W-:Y:S04]  /*0420*/  LDS R29, [R9] ;  /* 0x00000000091d7984 */ /* 0x000fe80000000800 */
[----:B------:R-:W-:Y:S04]  /*0430*/  LDS R17, [R9+0x8] ;  /* 0x0000080009117984 */ /* 0x000fe80000000800 */
[----:B------:R-:W0:Y:S01]  /*0440*/  LDS.64 R18, [R8] ;  /* 0x0000000008127984 */ /* 0x000e220000000a00 */
[----:B------:R-:W-:Y:S06]  /*0450*/  BAR.SYNC.DEFER_BLOCKING 0x0 ;  /* 0x0000000000007b1d */ /* 0x000fec0000010000 */
[----:B------:R1:W2:Y:S02]  /*0460*/  LDG.E R31, desc[UR8][R36.64] ;  /* 0x00000008241f7981 */ /* 0x0002a4000c1e1900 */
[----:B-1----:R-:W-:-:S05]  /*0470*/  IMAD.WIDE.U32 R36, R14, 0x4, R20 ;  /* 0x000000040e247825 */ /* 0x002fca00078e0014 */
[----:B------:R1:W3:Y:S01]  /*0480*/  LDG.E R33, desc[UR8][R36.64] ;  /* 0x0000000824217981 */ /* 0x0002e2000c1e1900 */
[----:B0-----:R-:W-:Y:S01]  /*0490*/  FFMA R18, R18, R29, R15 ;  /* 0x0000001d12127223 */ /* 0x001fe2000000000f */
[----:B------:R-:W-:-:S03]  /*04a0*/  IADD3 R15, PT, PT, R2, 0x4, RZ ;  /* 0x00000004020f7810 */ /* 0x000fc60007ffe0ff */
[----:B------:R-:W-:Y:S02]  /*04b0*/  FFMA R17, R17, R19, R18 ;  /* 0x0000001311117223 */ /* 0x000fe40000000012 */
[----:B-1----:R-:W-:Y:S01]  /*04c0*/  IMAD.WIDE.U32 R36, R15, 0x4, R22 ;  /* 0x000000040f247825 */ /* 0x002fe200078e0016 */
        /* <DEDUP_REMOVED lines=66> */
[----:B------:R-:W-:-:S05]  /*08f0*/  IADD3 R29, PT, PT, R2, 0xe, RZ ;  /* 0x0000000e021d7810 */ /* 0x000fca0007ffe0ff */
[----:B-1----:R-:W-:-:S04]  /*0900*/  IMAD.WIDE.U32 R36, R29, 0x4, R22 ;  /* 0x000000041d247825 */ /* 0x002fc800078e0016 */
[----:B------:R-:W-:Y:S01]  /*0910*/  IMAD.WIDE.U32 R22, R24, 0x4, R20 ;  /* 0x0000000418167825 */ /* 0x000fe200078e0014 */
[----:B--2---:R-:W-:Y:S04]  /*0920*/  STS [R11], R35 ;  /* 0x000000230b007388 */ /* 0x004fe80000000800 */
[----:B---3--:R-:W-:Y:S01]  /*0930*/  STS [R12], R27 ;  /* 0x0000001b0c007388 */ /* 0x008fe20000000800 */
[----:B------:R-:W-:Y:S06]  /*0940*/  BAR.SYNC.DEFER_BLOCKING 0x0 ;  /* 0x0000000000007b1d */ /* 0x000fec0000010000 */
[----:B------:R-:W-:Y:S04]  /*0950*/  LDS R29, [R9] ;  /* 0x00000000091d7984 */ /* 0x000fe80000000800 */
[----:B------:R-:W-:Y:S04]  /*0960*/  LDS R27, [R9+0x8] ;  /* 0x00000800091b7984 */ /* 0x000fe80000000800 */
[----:B------:R-:W1:Y:S01]  /*0970*/  LDS.64 R20, [R8] ;  /* 0x0000000008147984 */ /* 0x000e620000000a00 */
[----:B------:R-:W-:Y:S06]  /*0980*/  BAR.SYNC.DEFER_BLOCKING 0x0 ;  /* 0x0000000000007b1d */ /* 0x000fec0000010000 */
[----:B------:R-:W2:Y:S04]  /*0990*/  LDG.E R36, desc[UR8][R36.64] ;  /* 0x0000000824247981 */ /* 0x000ea8000c1e1900 */
[----:B------:R-:W3:Y:S01]  /*09a0*/  LDG.E R37, desc[UR8][R22.64] ;  /* 0x0000000816257981 */ /* 0x000ee2000c1e1900 */
[----:B0-----:R-:W-:Y:S01]  /*09b0*/  FFMA R18, R18, R17, R15 ;  /* 0x0000001112127223 */ /* 0x001fe2000000000f */
[----:B------:R-:W-:-:S03]  /*09c0*/  IADD3 R13, PT, PT, R13, 0x8, RZ ;  /* 0x000000080d0d7810 */ /* 0x000fc60007ffe0ff */
[----:B------:R-:W-:Y:S01]  /*09d0*/  FFMA R19, R25, R19, R18 ;  /* 0x0000001319137223 */ /* 0x000fe20000000012 */
[----:B------:R-:W-:-:S03]  /*09e0*/  ISETP.NE.AND P0, PT, R13, RZ, PT ;  /* 0x000000ff0d00720c */ /* 0x000fc60003f05270 */
[----:B-1----:R-:W-:-:S04]  /*09f0*/  FFMA R20, R20, R29, R19 ;  /* 0x0000001d14147223 */ /* 0x002fc80000000013 */
[----:B------:R-:W-:Y:S01]  /*0a00*/  FFMA R21, R27, R21, R20 ;  /* 0x000000151b157223 */ /* 0x000fe20000000014 */
[----:B------:R-:W-:Y:S02]  /*0a10*/  IADD3 R2, PT, PT, R2, 0x10, RZ ;  /* 0x0000001002027810 */ /* 0x000fe40007ffe0ff */
[C---:B------:R-:W-:Y:S02]  /*0a20*/  LEA R34, R3.reuse, R34, 0x4 ;  /* 0x0000002203227211 */ /* 0x040fe400078e20ff */
[C---:B------:R-:W-:Y:S02]  /*0a30*/  LEA R14, R3.reuse, R14, 0x4 ;  /* 0x0000000e030e7211 */ /* 0x040fe400078e20ff */
[C---:B------:R-:W-:Y:S02]  /*0a40*/  LEA R32, R3.reuse, R32, 0x4 ;  /* 0x0000002003207211 */ /* 0x040fe400078e20ff */
[C---:B------:R-:W-:Y:S02]  /*0a50*/  LEA R30, R3.reuse, R30, 0x4 ;  /* 0x0000001e031e7211 */ /* 0x040fe400078e20ff */
[----:B------:R-:W-:-:S02]  /*0a60*/  LEA R28, R3, R28, 0x4 ;  /* 0x0000001c031c7211 */ /* 0x000fc400078e20ff */
[C---:B------:R-:W-:Y:S02]  /*0a70*/  LEA R26, R3.reuse, R26, 0x4 ;  /* 0x0000001a031a7211 */ /* 0x040fe400078e20ff */
[C---:B------:R-:W-:Y:S02]  /*0a80*/  LEA R24, R3.reuse, R24, 0x4 ;  /* 0x0000001803187211 */ /* 0x040fe400078e20ff */
[----:B------:R-:W-:Y:S01]  /*0a90*/  LEA R16, R3, R16, 0x4 ;  /* 0x0000001003107211 */ /* 0x000fe200078e20ff */
[----:B--2---:R-:W-:Y:S04]  /*0aa0*/  STS [R11], R36 ;  /* 0x000000240b007388 */ /* 0x004fe80000000800 */
[----:B---3--:R-:W-:Y:S01]  /*0ab0*/  STS [R12], R37 ;  /* 0x000000250c007388 */ /* 0x008fe20000000800 */
[----:B------:R-:W-:Y:S06]  /*0ac0*/  BAR.SYNC.DEFER_BLOCKING 0x0 ;  /* 0x0000000000007b1d */ /* 0x000fec0000010000 */
[----:B------:R-:W-:Y:S04]  /*0ad0*/  LDS R33, [R9] ;  /* 0x0000000009217984 */ /* 0x000fe80000000800 */
[----:B------:R-:W0:Y:S04]  /*0ae0*/  LDS.64 R22, [R8] ;  /* 0x0000000008167984 */ /* 0x000e280000000a00 */
[----:B------:R-:W1:Y:S01]  /*0af0*/  LDS R31, [R9+0x8] ;  /* 0x00000800091f7984 */ /* 0x000e620000000800 */
[----:B0-----:R-:W-:-:S04]  /*0b00*/  FFMA R22, R22, R33, R21 ;  /* 0x0000002116167223 */ /* 0x001fc80000000015 */
[----:B-1----:R-:W-:Y:S01]  /*0b10*/  FFMA R15, R31, R23, R22 ;  /* 0x000000171f0f7223 */ /* 0x002fe20000000016 */
[----:B------:R-:W-:Y:S06]  /*0b20*/  BAR.SYNC.DEFER_BLOCKING 0x0 ;  /* 0x0000000000007b1d */ /* 0x000fec0000010000 */
[----:B------:R-:W-:Y:S05]  /*0b30*/  @P0 BRA `(.L_x_26) ;  /* 0xfffffff8000c0947 */ /* 0x000fea000383ffff */
.L_x_25:
[----:B------:R-:W-:-:S13]  /*0b40*/  LOP3.LUT P0, R2, R5, 0x7, RZ, 0xc0, !PT ;  /* 0x0000000705027812 */ /* 0x000fda000780c0ff */
[----:B------:R-:W-:Y:S05]  /*0b50*/  @!P0 BRA `(.L_x_24) ;  /* 0x0000000800088947 */ /* 0x000fea0003800000 */
[----:B------:R-:W-:Y:S02]  /*0b60*/  ISETP.GE.U32.AND P0, PT, R2, 0x4, PT ;  /* 0x000000040200780c */ /* 0x000fe40003f06070 */
[----:B------:R-:W-:-:S11]  /*0b70*/  LOP3.LUT P1, R5, R5, 0x3, RZ, 0xc0, !PT ;  /* 0x0000000305057812 */ /* 0x000fd6000782c0ff */
        /* <DEDUP_REMOVED lines=8> */
[----:B-1----:R-:W-:-:S05]  /*0c00*/  IMAD.WIDE.U32 R18, R19, 0x4, R16 ;  /* 0x0000000413127825 */ /* 0x002fca00078e0010 */
[----:B------:R-:W3:Y:S01]  /*0c10*/  LDG.E R27, desc[UR8][R18.64] ;  /* 0x00000008121b7981 */ /* 0x000ee2000c1e1900 */
[----:B------:R-:W-:-:S05]  /*0c20*/  IADD3 R2, PT, PT, R30, 0x2, RZ ;  /* 0x000000021e027810 */ /* 0x000fca0007ffe0ff */
[----:B------:R-:W-:Y:S01]  /*0c30*/  IMAD R29, R2, R3, R6 ;  /* 0x00000003021d7224 */ /* 0x000fe200078e0206 */
[----:B------:R-:W-:-:S03]  /*0c40*/  IADD3 R23, PT, PT, R33, 0x2, RZ ;  /* 0x0000000221177810 */ /* 0x000fc60007ffe0ff */
[----:B------:R-:W-:-:S04]  /*0c50*/  IMAD.WIDE.U32 R28, R29, 0x4, R16 ;  /* 0x000000041d1c7825 */ /* 0x000fc800078e0010 */
[----:B------:R-:W-:Y:S01]  /*0c60*/  IMAD.WIDE.U32 R22, R23, 0x4, R20 ;  /* 0x0000000417167825 */ /* 0x000fe200078e0014 */
[----:B--2---:R-:W-:Y:S04]  /*0c70*/  STS [R11], R24 ;  /* 0x000000180b007388 */ /* 0x004fe80000000800 */
[----:B---3--:R0:W-:Y:S01]  /*0c80*/  STS [R12], R27 ;  /* 0x0000001b0c007388 */ /* 0x0081e20000000800 */
[----:B------:R-:W-:Y:S06]  /*0c90*/  BAR.SYNC.DEFER_BLOCKING 0x0 ;  /* 0x0000000000007b1d */ /* 0x000fec0000010000 */
[----:B------:R-:W-:Y:S04]  /*0ca0*/  LDS R13, [R9] ;  /* 0x00000000090d7984 */ /* 0x000fe80000000800 */
[----:B------:R-:W-:Y:S04]  /*0cb0*/  LDS R2, [R9+0x8] ;  /* 0x0000080009027984 */ /* 0x000fe80000000800 */
[----:B------:R-:W1:Y:S01]  /*0cc0*/  LDS.64 R18, [R8] ;  /* 0x0000000008127984 */ /* 0x000e620000000a00 */
[----:B------:R-:W-:Y:S06]  /*0cd0*/  BAR.SYNC.DEFER_BLOCKING 0x0 ;  /* 0x0000000000007b1d */ /* 0x000fec0000010000 */
[----:B------:R-:W2:Y:S04]  /*0ce0*/  LDG.E R32, desc[UR8][R22.64] ;  /* 0x0000000816207981 */ /* 0x000ea8000c1e1900 */
[----:B------:R-:W3:Y:S01]  /*0cf0*/  LDG.E R29, desc[UR8][R28.64] ;  /* 0x000000081c1d7981 */ /* 0x000ee2000c1e1900 */
[----:B------:R-:W-:-:S05]  /*0d00*/  IADD3 R14, PT, PT, R30, 0x4, RZ ;  /* 0x000000041e0e7810 */ /* 0x000fca0007ffe0ff */
[----:B------:R-:W-:-:S04]  /*0d10*/  IMAD R31, R14, R3, R6 ;  /* 0x000000030e1f7224 */ /* 0x000fc800078e0206 */
[----:B0-----:R-:W-:Y:S01]  /*0d20*/  IMAD.WIDE.U32 R26, R31, 0x4, R16 ;  /* 0x000000041f1a7825 */ /* 0x001fe200078e0010 */
[----:B------:R-:W-:-:S05]  /*0d30*/  IADD3 R25, PT, PT, R33, 0x4, RZ ;  /* 0x0000000421197810 */ /* 0x000fca0007ffe0ff */
[----:B------:R-:W-:Y:S01]  /*0d40*/  IMAD.WIDE.U32 R24, R25, 0x4, R20 ;  /* 0x0000000419187825 */ /* 0x000fe200078e0014 */
[----:B--2---:R-:W-:Y:S04]  /*0d50*/  STS [R11], R32 ;  /* 0x000000200b007388 */ /* 0x004fe80000000800 */
[----:B---3--:R-:W-:Y:S01]  /*0d60*/  STS [R12], R29 ;  /* 0x0000001d0c007388 */ /* 0x008fe20000000800 */
[----:B------:R-:W-:Y:S06]  /*0d70*/  BAR.SYNC.DEFER_BLOCKING 0x0 ;  /* 0x0000000000007b1d */ /* 0x000fec0000010000 */
[----:B------:R-:W-:Y:S04]  /*0d80*/  LDS R31, [R9] ;  /* 0x00000000091f7984 */ /* 0x000fe80000000800 */
[----:B------:R-:W-:Y:S04]  /*0d90*/  LDS R14, [R9+0x8] ;  /* 0x00000800090e7984 */ /* 0x000fe80000000800 */
[----:B------:R-:W0:Y:S01]  /*0da0*/  LDS.64 R22, [R8] ;  /* 0x0000000008167984 */ /* 0x000e220000000a00 */
[----:B------:R-:W-:Y:S06]  /*0db0*/  BAR.SYNC.DEFER_BLOCKING 0x0 ;  /* 0x0000000000007b1d */ /* 0x000fec0000010000 */
[----:B------:R-:W2:Y:S04]  /*0dc0*/  LDG.E R34, desc[UR8][R24.64] ;  /* 0x0000000818227981 */ /* 0x000ea8000c1e1900 */
[----:B------:R-:W3:Y:S01]  /*0dd0*/  LDG.E R27, desc[UR8][R26.64] ;  /* 0x000000081a1b7981 */ /* 0x000ee2000c1e1900 */
[----:B------:R-:W-:-:S02]  /*0de0*/  IADD3 R30, PT, PT, R30, 0x6, RZ ;  /* 0x000000061e1e7810 */ /* 0x000fc40007ffe0ff */
[----:B------:R-:W-:-:S03]  /*0df0*/  IADD3 R33, PT, PT, R33, 0x6, RZ ;  /* 0x0000000621217810 */ /* 0x000fc60007ffe0ff */
[----:B------:R-:W-:Y:S02]  /*0e00*/  IMAD R35, R30, R3, R6 ;  /* 0x000000031e237224 */ /* 0x000fe400078e0206 */
[----:B------:R-:W-:-:S04]  /*0e10*/  IMAD.WIDE.U32 R20, R33, 0x4, R20 ;  /* 0x0000000421147825 */ /* 0x000fc800078e0014 */
[----:B------:R-:W-:Y:S01]  /*0e20*/  IMAD.WIDE.U32 R16, R35, 0x4, R16 ;  /* 0x0000000423107825 */ /* 0x000fe200078e0010 */
[----:B--2---:R-:W-:Y:S04]  /*0e30*/  STS [R11], R34 ;  /* 0x000000220b007388 */ /* 0x004fe80000000800 */
[----:B---3--:R-:W-:Y:S01]  /*0e40*/  STS [R12], R27 ;  /* 0x0000001b0c007388 */ /* 0x008fe20000000800 */
[----:B------:R-:W-:Y:S06]  /*0e50*/  BAR.SYNC.DEFER_BLOCKING 0x0 ;  /* 0x0000000000007b1d */ /* 0x000fec0000010000 */
[----:B------:R-:W-:Y:S04]  /*0e60*/  LDS R29, [R9] ;  /* 0x00000000091d7984 */ /* 0x000fe80000000800 */
[----:B------:R-:W-:Y:S04]  /*0e70*/  LDS R28, [R9+0x8] ;  /* 0x00000800091c7984 */ /* 0x000fe80000000800 */
[----:B------:R-:W2:Y:S01]  /*0e80*/  LDS.64 R24, [R8] ;  /* 0x0000000008187984 */ /* 0x000ea20000000a00 */
[----:B------:R-:W-:Y:S06]  /*0e90*/  BAR.SYNC.DEFER_BLOCKING 0x0 ;  /* 0x0000000000007b1d */ /* 0x000fec0000010000 */
[----:B------:R-:W3:Y:S04]  /*0ea0*/  LDG.E R20, desc[UR8][R20.64] ;  /* 0x0000000814147981 */ /* 0x000ee8000c1e1900 */
[----:B------:R-:W4:Y:S01]  /*0eb0*/  LDG.E R17, desc[UR8][R16.64] ;  /* 0x0000000810117981 */ /* 0x000f22000c1e1900 */
[----:B-1----:R-:W-:-:S04]  /*0ec0*/  FFMA R13, R18, R13, R15 ;  /* 0x0000000d120d7223 */ /* 0x002fc8000000000f */
[----:B------:R-:W-:-:S04]  /*0ed0*/  FFMA R13, R2, R19, R13 ;  /* 0x00000013020d7223 */ /* 0x000fc8000000000d */
[----:B0-----:R-:W-:-:S04]  /*0ee0*/  FFMA R13, R22, R31, R13 ;  /* 0x0000001f160d7223 */ /* 0x001fc8000000000d */
[----:B------:R-:W-:-:S04]  /*0ef0*/  FFMA R13, R14, R23, R13 ;  /* 0x000000170e0d7223 */ /* 0x000fc8000000000d */
[----:B--2---:R-:W-:-:S04]  /*0f00*/  FFMA R13, R24, R29, R13 ;  /* 0x0000001d180d7223 */ /* 0x004fc8000000000d */
[----:B------:R-:W-:Y:S01]  /*0f10*/  FFMA R13, R28, R25, R13 ;  /* 0x000000191c0d7223 */ /* 0x000fe2000000000d */
[----:B------:R-:W-:-:S04]  /*0f20*/  LEA R10, R10, -R10, 0x1 ;  /* 0x8000000a0a0a7211 */ /* 0x000fc800078e08ff */
[----:B------:R-:W-:Y:S01]  /*0f30*/  IADD3 R10, PT, PT, R10, 0x4, RZ ;  /* 0x000000040a0a7810 */ /* 0x000fe20007ffe0ff */
[----:B---3--:R-:W-:Y:S04]  /*0f40*/  STS [R11], R20 ;  /* 0x000000140b007388 */ /* 0x008fe80000000800 */
[----:B----4-:R-:W-:Y:S01]  /*0f50*/  STS [R12], R17 ;  /* 0x000000110c007388 */ /* 0x010fe20000000800 */
[----:B------:R-:W-:Y:S06]  /*0f60*/  BAR.SYNC.DEFER_BLOCKING 0x0 ;  /* 0x0000000000007b1d */ /* 0x000fec0000010000 */
[----:B------:R-:W-:Y:S04]  /*0f70*/  LDS R30, [R9] ;  /* 0x00000000091e7984 */ /* 0x000fe80000000800 */
[----:B------:R-:W0:Y:S04]  /*0f80*/  LDS.64 R26, [R8] ;  /* 0x00000000081a7984 */ /* 0x000e280000000a00 */
[----:B------:R-:W1:Y:S01]  /*0f90*/  LDS R33, [R9+0x8] ;  /* 0x0000080009217984 */ /* 0x000e620000000800 */
[----:B0-----:R-:W-:-:S04]  /*0fa0*/  FFMA R26, R26, R30, R13 ;  /* 0x0000001e1a1a7223 */ /* 0x001fc8000000000d */
[----:B-1----:R-:W-:Y:S01]  /*0fb0*/  FFMA R15, R33, R27, R26 ;  /* 0x0000001b210f7223 */ /* 0x002fe2000000001a */
[----:B------:R-:W-:Y:S06]  /*0fc0*/  BAR.SYNC.DEFER_BLOCKING 0x0 ;  /* 0x0000000000007b1d */ /* 0x000fec0000010000 */
.L_x_27:
        /* <DEDUP_REMOVED lines=12> */
[----:B------:R-:W3:Y:S01]  /*1090*/  LDG.E R23, desc[UR8][R22.64] ;  /* 0x0000000816177981 */ /* 0x000ee2000c1e1900 */
[----:B------:R-:W-:Y:S02]  /*10a0*/  IADD3 R2, PT, PT, R2, 0x2, RZ ;  /* 0x0000000202027810 */ /* 0x000fe40007ffe0ff */
        /* <DEDUP_REMOVED lines=13> */
[----:B0-----:R-:W-:-:S04]  /*1180*/  FFMA R2, R18, R2, R15 ;  /* 0x0000000212027223 */ /* 0x001fc8000000000f */
[----:B------:R-:W-:Y:S01]  /*1190*/  FFMA R5, R5, R19, R2 ;  /* 0x0000001305057223 */ /* 0x000fe20000000002 */
[----:B------:R-:W-:-:S04]  /*11a0*/  LEA R10, R10, -R10, 0x1 ;  /* 0x8000000a0a0a7211 */ /* 0x000fc800078e08ff */
[----:B------:R-:W-:Y:S01]  /*11b0*/  IADD3 R10, PT, PT, R10, 0x2, RZ ;  /* 0x000000020a0a7810 */ /* 0x000fe20007ffe0ff */
        /* <DEDUP_REMOVED lines=9> */
.L_x_28:
        /* <DEDUP_REMOVED lines=19> */
.L_x_24:
[----:B------:R-:W0:Y:S01]  /*1380*/  LDC.64 R8, c[0x0][0x390] ;  /* 0x0000e400ff087b82 */ /* 0x000e220000000a00 */
[----:B------:R-:W-:-:S04]  /*1390*/  IMAD R3, R4, R3, R6 ;  /* 0x0000000304037224 */ /* 0x000fc800078e0206 */
[----:B0-----:R-:W-:-:S05]  /*13a0*/  IMAD.WIDE.U32 R2, R3, 0x4, R8 ;  /* 0x0000000403027825 */ /* 0x001fca00078e0008 */
[----:B------:R-:W-:Y:S01]  /*13b0*/  STG.E desc[UR8][R2.64], R15 ;  /* 0x0000000f02007986 */ /* 0x000fe2000c101908 */
[----:B------:R-:W-:Y:S05]  /*13c0*/  EXIT ;  /* 0x000000000000794d */ /* 0x000fea0003800000 */
.L_x_29:
        /* <DEDUP_REMOVED lines=11> */
.L_x_36:


//--------------------- .nv.shared._Z22TiledMatrixMulGPUBonusPfS_S_iii --------------------------
	.section	.nv.shared._Z22TiledMatrixMulGPUBonusPfS_S_iii,"aw",@nobits
	.sectionflags	@""
	.align	4
.nv.shared._Z22TiledMatrixMulGPUBonusPfS_S_iii:
	.zero		1920


//--------------------- .nv.shared.reserved.0     --------------------------
	.section	.nv.shared.reserved.0,"aw",@nobits
	.weak		__nv_reservedSMEM_offset_0_alias
	.size		__nv_reservedSMEM_offset_0_alias, 0, 64
	.other		__nv_reservedSMEM_offset_0_alias,@"STO_CUDA_RESERVED_SHARED STV_DEFAULT"
__nv_reservedSMEM_offset_0_alias:
	.zero		0
	.zero		64


//--------------------- .nv.shared._Z23TiledMatrixMulGPUBonus1PfS_S_iii --------------------------
	.section	.nv.shared._Z23TiledMatrixMulGPUBonus1PfS_S_iii,"aw",@nobits
	.sectionflags	@""
	.align	4
.nv.shared._Z23TiledMatrixMulGPUBonus1PfS_S_iii:
	.zero		1920


//--------------------- .nv.shared._Z19TiledMatrixMulGPU25PfS_S_i --------------------------
	.section	.nv.shared._Z19TiledMatrixMulGPU25PfS_S_i,"aw",@nobits
	.sectionflags	@""
	.align	4
.nv.shared._Z19TiledMatrixMulGPU25PfS_S_i:
	.zero		6024


//--------------------- .nv.shared._Z19TiledMatrixMulGPU20PfS_S_i --------------------------
	.section	.nv.shared._Z19TiledMatrixMulGPU20PfS_S_i,"aw",@nobits
	.sectionflags	@""
	.align	4
.nv.shared._Z19TiledMatrixMulGPU20PfS_S_i:
	.zero		4224


//--------------------- .nv.shared._Z19TiledMatrixMulGPU10PfS_S_i --------------------------
	.section	.nv.shared._Z19TiledMatrixMulGPU10PfS_S_i,"aw",@nobits
	.sectionflags	@""
	.align	4
.nv.shared._Z19TiledMatrixMulGPU10PfS_S_i:
	.zero		1824


//--------------------- .nv.shared._Z18TiledMatrixMulGPU4PfS_S_i --------------------------
	.section	.nv.shared._Z18TiledMatrixMulGPU4PfS_S_i,"aw",@nobits
	.sectionflags	@""
	.align	4
.nv.shared._Z18TiledMatrixMulGPU4PfS_S_i:
	.zero		1152


//--------------------- .nv.shared._Z18TiledMatrixMulGPU2PfS_S_i --------------------------
	.section	.nv.shared._Z18TiledMatrixMulGPU2PfS_S_i,"aw",@nobits
	.sectionflags	@""
	.align	4
.nv.shared._Z18TiledMatrixMulGPU2PfS_S_i:
	.zero		1056


//--------------------- .nv.constant0._Z22TiledMatrixMulGPUBonusPfS_S_iii --------------------------
	.section	.nv.constant0._Z22TiledMatrixMulGPUBonusPfS_S_iii,"a",@progbits
	.sectionflags	@""
	.align	4
.nv.constant0._Z22TiledMatrixMulGPUBonusPfS_S_iii:
	.zero		932


//--------------------- .nv.constant0._Z23TiledMatrixMulGPUBonus1PfS_S_iii --------------------------
	.section	.nv.constant0._Z23TiledMatrixMulGPUBonus1PfS_S_iii,"a",@progbits
	.sectionflags	@""
	.align	4
.nv.constant0._Z23TiledMatrixMulGPUBonus1PfS_S_iii:
	.zero		932


//--------------------- .nv.constant0._Z19TiledMatrixMulGPU25PfS_S_i --------------------------
	.section	.nv.constant0._Z19TiledMatrixMulGPU25PfS_S_i,"a",@progbits
	.sectionflags	@""
	.align	4
.nv.constant0._Z19TiledMatrixMulGPU25PfS_S_i:
	.zero		924


//--------------------- .nv.constant0._Z19TiledMatrixMulGPU20PfS_S_i --------------------------
	.section	.nv.constant0._Z19TiledMatrixMulGPU20PfS_S_i,"a",@progbits
	.sectionflags	@""
	.align	4
.nv.constant0._Z19TiledMatrixMulGPU20PfS_S_i:
	.zero		924


//--------------------- .nv.constant0._Z19TiledMatrixMulGPU10PfS_S_i --------------------------
	.section	.nv.constant0._Z19TiledMatrixMulGPU10PfS_S_i,"a",@progbits
	.sectionflags	@""
	.align	4
.nv.constant0._Z19TiledMatrixMulGPU10PfS_S_i:
	.zero		924


//--------------------- .nv.constant0._Z18TiledMatrixMulGPU4PfS_S_i --------------------------
	.section	.nv.constant0._Z18TiledMatrixMulGPU4PfS_S_i,"a",@progbits
	.sectionflags	@""
	.align	4
.nv.constant0._Z18TiledMatrixMulGPU4PfS_S_i:
	.zero		924


//--------------------- .nv.constant0._Z18TiledMatrixMulGPU2PfS_S_i --------------------------
	.section	.nv.constant0._Z18TiledMatrixMulGPU2PfS_S_i,"a",@progbits
	.sectionflags	@""
	.align	4
.nv.constant0._Z18TiledMatrixMulGPU2PfS_S_i:
	.zero		924


//--------------------- SYMBOLS --------------------------

	.type		.nv.reservedSmem.offset0,@object
	.size		.nv.reservedSmem.offset0,0x4
	.type		.nv.reservedSmem.cap,@object
	.size		.nv.reservedSmem.cap,0x4
